	.target	sm_90a

	.elftype	@"ET_EXEC"


//--------------------- .note.nv.tkinfo           --------------------------
	.section	.note.nv.tkinfo,"",@"SHT_NOTE"
	.sectionflags	@"SHF_NOTE_NV_TKINFO"
	.tkinfo
        /*0018*/ 	.word	0x00000002
        /*0030*/ 	.string	""
        /*0030*/ 	.string	"ptxas"
        /*0030*/ 	.string	"Cuda compilation tools, release 13.0, V13.0.88"
        /*0030*/ 	.string	"Build cuda_13.0.r13.0/compiler.36424714_0"
        /*0030*/ 	.string	"-arch sm_90a -m 64 "



//--------------------- .note.nv.cuinfo           --------------------------
	.section	.note.nv.cuinfo,"",@"SHT_NOTE"
	.sectionflags	@"SHF_NOTE_NV_CUINFO"
        /*0018*/ 	.short	0x0002
        /*001a*/ 	.short	0x005a
        /*001c*/ 	.short	0x0082
	.zero		2


//--------------------- .nv.info                  --------------------------
	.section	.nv.info,"",@"SHT_CUDA_INFO"
	.align	4


	//----- nvinfo : EIATTR_REGCOUNT
	.align		4
        /*0000*/ 	.byte	0x04, 0x2f
        /*0002*/ 	.short	(.L_12 - .L_11)
	.align		4
.L_11:
        /*0004*/ 	.word	index@(_ZN7cutlass13device_kernelINS_4gemm6kernel13GemmUniversalIN4cute5tupleIJiiiiEEENS1_10collective13CollectiveMmaINS1_37MainloopSm90TmaGmmaWarpSpecializedFP8ILi5ENS5_IJNS4_1CILi2EEENSA_ILi1EEESC_EEENS1_35KernelTmaWarpSpecializedCooperativeEEENS5_IJNSA_ILi256EEESG_NSA_ILi64EEEEEENS_12float_e4m3_tENS5_IJlSC_lEEESJ_SK_NS4_8TiledMMAINS4_8MMA_AtomIJNS4_4SM904GMMA31MMA_64x256x32_F32E4M3E4M3_SS_TNILNSO_7ScaleInE1ELSQ_1EEEEEENS4_6LayoutISD_NS5_IJSC_NSA_ILi0EEESU_EEEEENS5_IJNS4_10UnderscoreESX_SX_EEEEENS4_13SM90_TMA_LOADENS4_14ComposedLayoutINS4_7SwizzleILi2ELi4ELi3EEENS4_18smem_ptr_flag_bitsILi8EEENST_INS5_IJNSA_ILi8EEESH_EEENS5_IJSH_SC_EEEEEEEvNS4_8identityENS4_23SM90_TMA_LOAD_MULTICASTES1A_vS1B_EENS_8epilogue10collective6detail29Sm90TmaWarpSpecializedAdapterINS1F_15DefaultEpilogueISJ_SK_SK_NS1E_6thread17LinearCombinationISJ_Li1EffLNS1J_9ScaleType4KindE0ELNS_15FloatRoundStyleE2ESJ_EENS1_15EpilogueDefaultEEEEEvvEEEEvNT_6ParamsE)
        /*0008*/ 	.word	0x000000a8


	//----- nvinfo : EIATTR_FRAME_SIZE
	.align		4
.L_12:
        /*000c*/ 	.byte	0x04, 0x11
        /*000e*/ 	.short	(.L_14 - .L_13)
	.align		4
.L_13:
        /*0010*/ 	.word	index@(_ZN7cutlass13device_kernelINS_4gemm6kernel13GemmUniversalIN4cute5tupleIJiiiiEEENS1_10collective13CollectiveMmaINS1_37MainloopSm90TmaGmmaWarpSpecializedFP8ILi5ENS5_IJNS4_1CILi2EEENSA_ILi1EEESC_EEENS1_35KernelTmaWarpSpecializedCooperativeEEENS5_IJNSA_ILi256EEESG_NSA_ILi64EEEEEENS_12float_e4m3_tENS5_IJlSC_lEEESJ_SK_NS4_8TiledMMAINS4_8MMA_AtomIJNS4_4SM904GMMA31MMA_64x256x32_F32E4M3E4M3_SS_TNILNSO_7ScaleInE1ELSQ_1EEEEEENS4_6LayoutISD_NS5_IJSC_NSA_ILi0EEESU_EEEEENS5_IJNS4_10UnderscoreESX_SX_EEEEENS4_13SM90_TMA_LOADENS4_14ComposedLayoutINS4_7SwizzleILi2ELi4ELi3EEENS4_18smem_ptr_flag_bitsILi8EEENST_INS5_IJNSA_ILi8EEESH_EEENS5_IJSH_SC_EEEEEEEvNS4_8identityENS4_23SM90_TMA_LOAD_MULTICASTES1A_vS1B_EENS_8epilogue10collective6detail29Sm90TmaWarpSpecializedAdapterINS1F_15DefaultEpilogueISJ_SK_SK_NS1E_6thread17LinearCombinationISJ_Li1EffLNS1J_9ScaleType4KindE0ELNS_15FloatRoundStyleE2ESJ_EENS1_15EpilogueDefaultEEEEEvvEEEEvNT_6ParamsE)
        /*0014*/ 	.word	0x00000878


	//----- nvinfo : EIATTR_MIN_STACK_SIZE
	.align		4
.L_14:
        /*0018*/ 	.byte	0x04, 0x12
        /*001a*/ 	.short	(.L_16 - .L_15)
	.align		4
.L_15:
        /*001c*/ 	.word	index@(_ZN7cutlass13device_kernelINS_4gemm6kernel13GemmUniversalIN4cute5tupleIJiiiiEEENS1_10collective13CollectiveMmaINS1_37MainloopSm90TmaGmmaWarpSpecializedFP8ILi5ENS5_IJNS4_1CILi2EEENSA_ILi1EEESC_EEENS1_35KernelTmaWarpSpecializedCooperativeEEENS5_IJNSA_ILi256EEESG_NSA_ILi64EEEEEENS_12float_e4m3_tENS5_IJlSC_lEEESJ_SK_NS4_8TiledMMAINS4_8MMA_AtomIJNS4_4SM904GMMA31MMA_64x256x32_F32E4M3E4M3_SS_TNILNSO_7ScaleInE1ELSQ_1EEEEEENS4_6LayoutISD_NS5_IJSC_NSA_ILi0EEESU_EEEEENS5_IJNS4_10UnderscoreESX_SX_EEEEENS4_13SM90_TMA_LOADENS4_14ComposedLayoutINS4_7SwizzleILi2ELi4ELi3EEENS4_18smem_ptr_flag_bitsILi8EEENST_INS5_IJNSA_ILi8EEESH_EEENS5_IJSH_SC_EEEEEEEvNS4_8identityENS4_23SM90_TMA_LOAD_MULTICASTES1A_vS1B_EENS_8epilogue10collective6detail29Sm90TmaWarpSpecializedAdapterINS1F_15DefaultEpilogueISJ_SK_SK_NS1E_6thread17LinearCombinationISJ_Li1EffLNS1J_9ScaleType4KindE0ELNS_15FloatRoundStyleE2ESJ_EENS1_15EpilogueDefaultEEEEEvvEEEEvNT_6ParamsE)
        /*0020*/ 	.word	0x00000878
.L_16:


//--------------------- .nv.compat                --------------------------
	.section	.nv.compat,"",@"SHT_CUDA_COMPAT_INFO"
	.align	4
        /*0000*/ 	.byte	0x02, 0x09, 0x01, 0x00, 0x02, 0x02, 0x04, 0x00, 0x02, 0x05, 0x05, 0x00, 0x03, 0x07, 0x01, 0x01
        /*0010*/ 	.byte	0x02, 0x03, 0x01, 0x00, 0x02, 0x06, 0x01, 0x00, 0x04, 0x0b, 0x08, 0x00, 0x00, 0x00, 0x00, 0x00
        /*0020*/ 	.byte	0x00, 0x00, 0x00, 0x00


//--------------------- .nv.info._ZN7cutlass13device_kernelINS_4gemm6kernel13GemmUniversalIN4cute5tupleIJiiiiEEENS1_10collective13CollectiveMmaINS1_37MainloopSm90TmaGmmaWarpSpecializedFP8ILi5ENS5_IJNS4_1CILi2EEENSA_ILi1EEESC_EEENS1_35KernelTmaWarpSpecializedCooperativeEEENS5_IJNSA_ILi256EEESG_NSA_ILi64EEEEEENS_12float_e4m3_tENS5_IJlSC_lEEESJ_SK_NS4_8TiledMMAINS4_8MMA_AtomIJNS4_4SM904GMMA31MMA_64x256x32_F32E4M3E4M3_SS_TNILNSO_7ScaleInE1ELSQ_1EEEEEENS4_6LayoutISD_NS5_IJSC_NSA_ILi0EEESU_EEEEENS5_IJNS4_10UnderscoreESX_SX_EEEEENS4_13SM90_TMA_LOADENS4_14ComposedLayoutINS4_7SwizzleILi2ELi4ELi3EEENS4_18smem_ptr_flag_bitsILi8EEENST_INS5_IJNSA_ILi8EEESH_EEENS5_IJSH_SC_EEEEEEEvNS4_8identityENS4_23SM90_TMA_LOAD_MULTICASTES1A_vS1B_EENS_8epilogue10collective6detail29Sm90TmaWarpSpecializedAdapterINS1F_15DefaultEpilogueISJ_SK_SK_NS1E_6thread17LinearCombinationISJ_Li1EffLNS1J_9ScaleType4KindE0ELNS_15FloatRoundStyleE2ESJ_EENS1_15EpilogueDefaultEEEEEvvEEEEvNT_6ParamsE --------------------------
	.section	.nv.info._ZN7cutlass13device_kernelINS_4gemm6kernel13GemmUniversalIN4cute5tupleIJiiiiEEENS1_10collective13CollectiveMmaINS1_37MainloopSm90TmaGmmaWarpSpecializedFP8ILi5ENS5_IJNS4_1CILi2EEENSA_ILi1EEESC_EEENS1_35KernelTmaWarpSpecializedCooperativeEEENS5_IJNSA_ILi256EEESG_NSA_ILi64EEEEEENS_12float_e4m3_tENS5_IJlSC_lEEESJ_SK_NS4_8TiledMMAINS4_8MMA_AtomIJNS4_4SM904GMMA31MMA_64x256x32_F32E4M3E4M3_SS_TNILNSO_7ScaleInE1ELSQ_1EEEEEENS4_6LayoutISD_NS5_IJSC_NSA_ILi0EEESU_EEEEENS5_IJNS4_10UnderscoreESX_SX_EEEEENS4_13SM90_TMA_LOADENS4_14ComposedLayoutINS4_7SwizzleILi2ELi4ELi3EEENS4_18smem_ptr_flag_bitsILi8EEENST_INS5_IJNSA_ILi8EEESH_EEENS5_IJSH_SC_EEEEEEEvNS4_8identityENS4_23SM90_TMA_LOAD_MULTICASTES1A_vS1B_EENS_8epilogue10collective6detail29Sm90TmaWarpSpecializedAdapterINS1F_15DefaultEpilogueISJ_SK_SK_NS1E_6thread17LinearCombinationISJ_Li1EffLNS1J_9ScaleType4KindE0ELNS_15FloatRoundStyleE2ESJ_EENS1_15EpilogueDefaultEEEEEvvEEEEvNT_6ParamsE,"",@"SHT_CUDA_INFO"
	.sectionflags	@""
	.align	4


	//----- nvinfo : EIATTR_CUDA_API_VERSION
	.align		4
        /*0000*/ 	.byte	0x04, 0x37
        /*0002*/ 	.short	(.L_18 - .L_17)
.L_17:
        /*0004*/ 	.word	0x00000082


	//----- nvinfo : EIATTR_KPARAM_INFO
	.align		4
.L_18:
        /*0008*/ 	.byte	0x04, 0x17
        /*000a*/ 	.short	(.L_20 - .L_19)
.L_19:
        /*000c*/ 	.word	0x00000000
        /*0010*/ 	.short	0x0000
        /*0012*/ 	.short	0x0070
        /*0014*/ 	.byte	0x00, 0xf0, 0x01, 0x10


	//----- nvinfo : EIATTR_SPARSE_MMA_MASK
	.align		4
.L_20:
        /*0018*/ 	.byte	0x03, 0x50
        /*001a*/ 	.short	0x0000


	//----- nvinfo : EIATTR_MAXREG_COUNT
	.align		4
        /*001c*/ 	.byte	0x03, 0x1b
        /*001e*/ 	.short	0x00a8


	//----- nvinfo : EIATTR_NUM_BARRIERS
	.align		4
        /*0020*/ 	.byte	0x02, 0x4c
        /*0022*/ 	.byte	0x01
	.zero		1


	//----- nvinfo : EIATTR_ANNOTATIONS
	.align		4
        /*0024*/ 	.byte	0x04, 0x55
        /*0026*/ 	.short	(.L_22 - .L_21)


	//   ....[0]....
.L_21:
        /*0028*/ 	.word	0x00000001
        /*002c*/ 	.byte	0x50, 0x07, 0x00, 0x00, 0x01, 0x00, 0x00, 0x00, 0x20, 0x08, 0x00, 0x00, 0x01, 0x00, 0x00, 0x00
        /* <DEDUP_REMOVED lines=1583> */
        /*632c*/ 	.byte	0x10, 0x55, 0x02, 0x00


	//----- nvinfo : EIATTR_MERCURY_ISA_VERSION
	.align		4
.L_22:
        /*6330*/ 	.byte	0x03, 0x5f
        /*6332*/ 	.short	0x0101


	//----- nvinfo : EIATTR_INT_WARP_WIDE_INSTR_OFFSETS
	.align		4
        /*6334*/ 	.byte	0x04, 0x31
        /*6336*/ 	.short	(.L_24 - .L_23)


	//   ....[0]....
.L_23:
        /*6338*/ 	.word	0x00000570


	//   ....[1]....
        /*633c*/ 	.word	0x00000590


	//   ....[2]....
        /*6340*/ 	.word	0x000006f0


	//----- nvinfo : EIATTR_COOP_GROUP_MASK_REGIDS
	.align		4
.L_24:
        /*6344*/ 	.byte	0x04, 0x29
        /*6346*/ 	.short	(.L_26 - .L_25)


	//   ....[0]....
.L_25:
        /*6348*/ 	.word	0xffffffff


	//   ....[1]....
        /*634c*/ 	.word	0xffffffff


	//   ....[2]....
        /*6350*/ 	.word	0xffffffff


	//   ....[3]....
        /*6354*/ 	.word	0xffffffff


	//   ....[4]....
        /*6358*/ 	.word	0xffffffff


	//   ....[5]....
        /*635c*/ 	.word	0xffffffff


	//----- nvinfo : EIATTR_COOP_GROUP_INSTR_OFFSETS
	.align		4
.L_26:
        /*6360*/ 	.byte	0x04, 0x28
        /*6362*/ 	.short	(.L_28 - .L_27)


	//   ....[0]....
.L_27:
        /*6364*/ 	.word	0x00000070


	//   ....[1]....
        /*6368*/ 	.word	0x00000080


	//   ....[2]....
        /*636c*/ 	.word	0x000001a0


	//   ....[3]....
        /*6370*/ 	.word	0x000003e0


	//   ....[4]....
        /*6374*/ 	.word	0x00000860


	//   ....[5]....
        /*6378*/ 	.word	0x000029b0


	//----- nvinfo : EIATTR_REG_RECONFIG
	.align		4
.L_28:
        /*637c*/ 	.byte	0x01, 0x54
	.zero		2


	//----- nvinfo : EIATTR_MBARRIER_INSTR_OFFSETS
	.align		4
        /*6380*/ 	.byte	0x04, 0x39
        /*6382*/ 	.short	(.L_30 - .L_29)


	//   ....[0]....
.L_29:
        /*6384*/ 	.word	0x00000320
        /*6388*/ 	.word	0x000000ff
        /*638c*/ 	.word	0x00000000
        /*6390*/ 	.short	0x0100
        /*6392*/ 	.byte	0x09
	.zero		1


	//   ....[1]....
        /*6394*/ 	.word	0x00000330
        /*6398*/ 	.word	0x000000ff
        /*639c*/ 	.word	0x00000028
        /*63a0*/ 	.short	0x0100
        /*63a2*/ 	.byte	0x09
	.zero		1


	//   ....[2]....
        /*63a4*/ 	.word	0x00000340
        /*63a8*/ 	.word	0x000000ff
        /*63ac*/ 	.word	0x00000008
        /*63b0*/ 	.short	0x0100
        /*63b2*/ 	.byte	0x09
	.zero		1


	//   ....[3]....
        /*63b4*/ 	.word	0x00000350
        /*63b8*/ 	.word	0x000000ff
        /*63bc*/ 	.word	0x00000030
        /*63c0*/ 	.short	0x0100
        /*63c2*/ 	.byte	0x09
	.zero		1


	//   ....[4]....
        /*63c4*/ 	.word	0x00000360
        /*63c8*/ 	.word	0x000000ff
        /*63cc*/ 	.word	0x00000010
        /*63d0*/ 	.short	0x0100
        /*63d2*/ 	.byte	0x09
	.zero		1


	//   ....[5]....
        /*63d4*/ 	.word	0x00000370
        /*63d8*/ 	.word	0x000000ff
        /*63dc*/ 	.word	0x00000038
        /*63e0*/ 	.short	0x0100
        /*63e2*/ 	.byte	0x09
	.zero		1


	//   ....[6]....
        /*63e4*/ 	.word	0x00000380
        /*63e8*/ 	.word	0x000000ff
        /*63ec*/ 	.word	0x00000018
        /*63f0*/ 	.short	0x0100
        /*63f2*/ 	.byte	0x09
	.zero		1


	//   ....[7]....
        /*63f4*/ 	.word	0x00000390
        /*63f8*/ 	.word	0x000000ff
        /*63fc*/ 	.word	0x00000040
        /*6400*/ 	.short	0x0100
        /*6402*/ 	.byte	0x09
	.zero		1


	//   ....[8]....
        /*6404*/ 	.word	0x000003a0
        /*6408*/ 	.word	0x000000ff
        /*640c*/ 	.word	0x00000020
        /*6410*/ 	.short	0x0100
        /*6412*/ 	.byte	0x09
	.zero		1


	//   ....[9]....
        /*6414*/ 	.word	0x000003b0
        /*6418*/ 	.word	0x000000ff
        /*641c*/ 	.word	0x00000048
        /*6420*/ 	.short	0x0100
        /*6422*/ 	.byte	0x09
	.zero		1


	//   ....[10]....
        /*6424*/ 	.word	0x00000780
        /*6428*/ 	.word	0x000000ff
        /*642c*/ 	.word	0x00000060
        /*6430*/ 	.short	0x0100
        /*6432*/ 	.byte	0x06
	.zero		1


	//   ....[11]....
        /*6434*/ 	.word	0x00000800
        /*6438*/ 	.word	0x000000ff
        /*643c*/ 	.word	0x00000068
        /*6440*/ 	.short	0x0100
        /*6442*/ 	.byte	0x06
	.zero		1


	//   ....[12]....
        /*6444*/ 	.word	0x00002db0
        /*6448*/ 	.word	0x000000ff
        /*644c*/ 	.word	0x00000000
        /*6450*/ 	.short	0x010a
        /*6452*/ 	.byte	0x06
	.zero		1


	//   ....[13]....
        /*6454*/ 	.word	0x00002df0
        /*6458*/ 	.word	0x000000ff
        /*645c*/ 	.word	0x00000000
        /*6460*/ 	.short	0x010a
        /*6462*/ 	.byte	0x06
	.zero		1


	//   ....[14]....
        /*6464*/ 	.word	0x00007160
        /*6468*/ 	.word	0x000000ff
        /*646c*/ 	.word	0x00000000
        /*6470*/ 	.short	0x010a
        /*6472*/ 	.byte	0x10
	.zero		1


	//   ....[15]....
        /*6474*/ 	.word	0x000071a0
        /*6478*/ 	.word	0x000000ff
        /*647c*/ 	.word	0x00000000
        /*6480*/ 	.short	0x010a
        /*6482*/ 	.byte	0x10
	.zero		1


	//   ....[16]....
        /*6484*/ 	.word	0x0000d130
        /*6488*/ 	.word	0x00000002
        /*648c*/ 	.word	0x00000000
        /*6490*/ 	.short	0x0101
        /*6492*/ 	.byte	0x3f
	.zero		1


	//   ....[17]....
        /*6494*/ 	.word	0x00010c20
        /*6498*/ 	.word	0x00000000
        /*649c*/ 	.word	0x00000000
        /*64a0*/ 	.short	0x0101
        /*64a2*/ 	.byte	0x3f
	.zero		1


	//   ....[18]....
        /*64a4*/ 	.word	0x000246b0
        /*64a8*/ 	.word	0x0000000c
        /*64ac*/ 	.word	0x00000028
        /*64b0*/ 	.short	0x010a
        /*64b2*/ 	.byte	0x3f
	.zero		1


	//   ....[19]....
        /*64b4*/ 	.word	0x00024a10
        /*64b8*/ 	.word	0x00000002
        /*64bc*/ 	.word	0x00000068
        /*64c0*/ 	.short	0x0101
        /*64c2*/ 	.byte	0x3f
	.zero		1


	//   ....[20]....
        /*64c4*/ 	.word	0x000251c0
        /*64c8*/ 	.word	0x00000003
        /*64cc*/ 	.word	0x00000000
        /*64d0*/ 	.short	0x010a
        /*64d2*/ 	.byte	0x3f
	.zero		1


	//   ....[21]....
        /*64d4*/ 	.word	0x00025250
        /*64d8*/ 	.word	0x00000003
        /*64dc*/ 	.word	0x00000000
        /*64e0*/ 	.short	0x010a
        /*64e2*/ 	.byte	0x3f
	.zero		1


	//   ....[22]....
        /*64e4*/ 	.word	0x000252e0
        /*64e8*/ 	.word	0x00000003
        /*64ec*/ 	.word	0x00000000
        /*64f0*/ 	.short	0x010a
        /*64f2*/ 	.byte	0x3f
	.zero		1


	//   ....[23]....
        /*64f4*/ 	.word	0x00025370
        /*64f8*/ 	.word	0x00000003
        /*64fc*/ 	.word	0x00000000
        /*6500*/ 	.short	0x010a
        /*6502*/ 	.byte	0x3f
	.zero		1


	//   ....[24]....
        /*6504*/ 	.word	0x00025400
        /*6508*/ 	.word	0x00000003
        /*650c*/ 	.word	0x00000000
        /*6510*/ 	.short	0x010a
        /*6512*/ 	.byte	0x3f
	.zero		1


	//   ....[25]....
        /*6514*/ 	.word	0x00025470
        /*6518*/ 	.word	0x00000003
        /*651c*/ 	.word	0x00000000
        /*6520*/ 	.short	0x010a
        /*6522*/ 	.byte	0x3f
	.zero		1


	//   ....[26]....
        /*6524*/ 	.word	0x000254e0
        /*6528*/ 	.word	0x00000000
        /*652c*/ 	.word	0x00000000
        /*6530*/ 	.short	0x010a
        /*6532*/ 	.byte	0x3f
	.zero		1


	//   ....[27]....
        /*6534*/ 	.word	0x000255c0
        /*6538*/ 	.word	0x0000000c
        /*653c*/ 	.word	0x00000028
        /*6540*/ 	.short	0x010a
        /*6542*/ 	.byte	0x3f
	.zero		1


	//   ....[28]....
        /*6544*/ 	.word	0x00025690
        /*6548*/ 	.word	0x00000003
        /*654c*/ 	.word	0x00000000
        /*6550*/ 	.short	0x010a
        /*6552*/ 	.byte	0x3f
	.zero		1


	//   ....[29]....
        /*6554*/ 	.word	0x000256e0
        /*6558*/ 	.word	0x00000003
        /*655c*/ 	.word	0x00000000
        /*6560*/ 	.short	0x010a
        /*6562*/ 	.byte	0x3f
	.zero		1


	//   ....[30]....
        /*6564*/ 	.word	0x00025730
        /*6568*/ 	.word	0x00000003
        /*656c*/ 	.word	0x00000000
        /*6570*/ 	.short	0x010a
        /*6572*/ 	.byte	0x3f
	.zero		1


	//   ....[31]....
        /*6574*/ 	.word	0x00025780
        /*6578*/ 	.word	0x00000003
        /*657c*/ 	.word	0x00000000
        /*6580*/ 	.short	0x010a
        /*6582*/ 	.byte	0x3f
	.zero		1


	//----- nvinfo : EIATTR_NUM_MBARRIERS
	.align		4
.L_30:
        /*6584*/ 	.byte	0x03, 0x38
        /*6586*/ 	.short	0x000c


	//----- nvinfo : EIATTR_EXIT_INSTR_OFFSETS
	.align		4
        /*6588*/ 	.byte	0x04, 0x1c
        /*658a*/ 	.short	(.L_32 - .L_31)


	//   ....[0]....
.L_31:
        /*658c*/ 	.word	0x000009f0


	//   ....[1]....
        /*6590*/ 	.word	0x00001290


	//   ....[2]....
        /*6594*/ 	.word	0x00023d90


	//   ....[3]....
        /*6598*/ 	.word	0x00024330


	//   ....[4]....
        /*659c*/ 	.word	0x00025450


	//----- nvinfo : EIATTR_MAX_THREADS
	.align		4
.L_32:
        /*65a0*/ 	.byte	0x04, 0x05
        /*65a2*/ 	.short	(.L_34 - .L_33)
.L_33:
        /*65a4*/ 	.word	0x00000180
        /*65a8*/ 	.word	0x00000001
        /*65ac*/ 	.word	0x00000001


	//----- nvinfo : EIATTR_CRS_STACK_SIZE
	.align		4
.L_34:
        /*65b0*/ 	.byte	0x04, 0x1e
        /*65b2*/ 	.short	(.L_36 - .L_35)
.L_35:
        /*65b4*/ 	.word	0x00000000


	//----- nvinfo : EIATTR_CBANK_PARAM_SIZE
	.align		4
.L_36:
        /*65b8*/ 	.byte	0x03, 0x19
        /*65ba*/ 	.short	0x0470


	//----- nvinfo : EIATTR_PARAM_CBANK
	.align		4
        /*65bc*/ 	.byte	0x04, 0x0a
        /*65be*/ 	.short	(.L_38 - .L_37)
	.align		4
.L_37:
        /*65c0*/ 	.word	index@(.nv.constant0._ZN7cutlass13device_kernelINS_4gemm6kernel13GemmUniversalIN4cute5tupleIJiiiiEEENS1_10collective13CollectiveMmaINS1_37MainloopSm90TmaGmmaWarpSpecializedFP8ILi5ENS5_IJNS4_1CILi2EEENSA_ILi1EEESC_EEENS1_35KernelTmaWarpSpecializedCooperativeEEENS5_IJNSA_ILi256EEESG_NSA_ILi64EEEEEENS_12float_e4m3_tENS5_IJlSC_lEEESJ_SK_NS4_8TiledMMAINS4_8MMA_AtomIJNS4_4SM904GMMA31MMA_64x256x32_F32E4M3E4M3_SS_TNILNSO_7ScaleInE1ELSQ_1EEEEEENS4_6LayoutISD_NS5_IJSC_NSA_ILi0EEESU_EEEEENS5_IJNS4_10UnderscoreESX_SX_EEEEENS4_13SM90_TMA_LOADENS4_14ComposedLayoutINS4_7SwizzleILi2ELi4ELi3EEENS4_18smem_ptr_flag_bitsILi8EEENST_INS5_IJNSA_ILi8EEESH_EEENS5_IJSH_SC_EEEEEEEvNS4_8identityENS4_23SM90_TMA_LOAD_MULTICASTES1A_vS1B_EENS_8epilogue10collective6detail29Sm90TmaWarpSpecializedAdapterINS1F_15DefaultEpilogueISJ_SK_SK_NS1E_6thread17LinearCombinationISJ_Li1EffLNS1J_9ScaleType4KindE0ELNS_15FloatRoundStyleE2ESJ_EENS1_15EpilogueDefaultEEEEEvvEEEEvNT_6ParamsE)
        /*65c4*/ 	.short	0x0210
        /*65c6*/ 	.short	0x0470


	//----- nvinfo : EIATTR_SW_WAR
	.align		4
.L_38:
        /*65c8*/ 	.byte	0x04, 0x36
        /*65ca*/ 	.short	(.L_40 - .L_39)
.L_39:
        /*65cc*/ 	.word	0x00000008
.L_40:


//--------------------- .nv.callgraph             --------------------------
	.section	.nv.callgraph,"",@"SHT_CUDA_CALLGRAPH"
	.align	4
	.sectionentsize	8
	.align		4
        /*0000*/ 	.word	0x00000000
	.align		4
        /*0004*/ 	.word	0xffffffff
	.align		4
        /*0008*/ 	.word	0x00000000
	.align		4
        /*000c*/ 	.word	0xfffffffe
	.align		4
        /*0010*/ 	.word	0x00000000
	.align		4
        /*0014*/ 	.word	0xfffffffd
	.align		4
        /*0018*/ 	.word	0x00000000
	.align		4
        /*001c*/ 	.word	0xfffffffc


//--------------------- .nv.constant4             --------------------------
	.section	.nv.constant4,"a",@progbits
	.align	8
	.align		8
.nv.constant4:
        /*0000*/ 	.dword	_ZN39_INTERNAL_adbb3969_4_k_cu_25066a78_55714cuda3std3__45__cpo5beginE
	.align		8
        /*0008*/ 	.dword	_ZN39_INTERNAL_adbb3969_4_k_cu_25066a78_55714cuda3std3__45__cpo3endE
	.align		8
        /*0010*/ 	.dword	_ZN39_INTERNAL_adbb3969_4_k_cu_25066a78_55714cuda3std3__45__cpo6cbeginE
	.align		8
        /*0018*/ 	.dword	_ZN39_INTERNAL_adbb3969_4_k_cu_25066a78_55714cuda3std3__45__cpo4cendE
	.align		8
        /*0020*/ 	.dword	_ZN39_INTERNAL_adbb3969_4_k_cu_25066a78_55714cuda3std3__441_GLOBAL__N__adbb3969_4_k_cu_25066a78_55716ignoreE
	.align		8
        /*0028*/ 	.dword	_ZN39_INTERNAL_adbb3969_4_k_cu_25066a78_55714cuda3std3__419piecewise_constructE
	.align		8
        /*0030*/ 	.dword	_ZN39_INTERNAL_adbb3969_4_k_cu_25066a78_55714cuda3std3__48in_placeE
	.align		8
        /*0038*/ 	.dword	_ZN39_INTERNAL_adbb3969_4_k_cu_25066a78_55714cuda3std6ranges3__45__cpo4swapE
	.align		8
        /*0040*/ 	.dword	_ZN39_INTERNAL_adbb3969_4_k_cu_25066a78_55714cuda3std6ranges3__45__cpo9iter_moveE
	.align		8
        /*0048*/ 	.dword	_ZN39_INTERNAL_adbb3969_4_k_cu_25066a78_55714cute7productE
	.align		8
        /*0050*/ 	.dword	_ZN39_INTERNAL_adbb3969_4_k_cu_25066a78_55714cute1_E


//--------------------- .text._ZN7cutlass13device_kernelINS_4gemm6kernel13GemmUniversalIN4cute5tupleIJiiiiEEENS1_10collective13CollectiveMmaINS1_37MainloopSm90TmaGmmaWarpSpecializedFP8ILi5ENS5_IJNS4_1CILi2EEENSA_ILi1EEESC_EEENS1_35KernelTmaWarpSpecializedCooperativeEEENS5_IJNSA_ILi256EEESG_NSA_ILi64EEEEEENS_12float_e4m3_tENS5_IJlSC_lEEESJ_SK_NS4_8TiledMMAINS4_8MMA_AtomIJNS4_4SM904GMMA31MMA_64x256x32_F32E4M3E4M3_SS_TNILNSO_7ScaleInE1ELSQ_1EEEEEENS4_6LayoutISD_NS5_IJSC_NSA_ILi0EEESU_EEEEENS5_IJNS4_10UnderscoreESX_SX_EEEEENS4_13SM90_TMA_LOADENS4_14ComposedLayoutINS4_7SwizzleILi2ELi4ELi3EEENS4_18smem_ptr_flag_bitsILi8EEENST_INS5_IJNSA_ILi8EEESH_EEENS5_IJSH_SC_EEEEEEEvNS4_8identityENS4_23SM90_TMA_LOAD_MULTICASTES1A_vS1B_EENS_8epilogue10collective6detail29Sm90TmaWarpSpecializedAdapterINS1F_15DefaultEpilogueISJ_SK_SK_NS1E_6thread17LinearCombinationISJ_Li1EffLNS1J_9ScaleType4KindE0ELNS_15FloatRoundStyleE2ESJ_EENS1_15EpilogueDefaultEEEEEvvEEEEvNT_6ParamsE --------------------------
	.section	.text._ZN7cutlass13device_kernelINS_4gemm6kernel13GemmUniversalIN4cute5tupleIJiiiiEEENS1_10collective13CollectiveMmaINS1_37MainloopSm90TmaGmmaWarpSpecializedFP8ILi5ENS5_IJNS4_1CILi2EEENSA_ILi1EEESC_EEENS1_35KernelTmaWarpSpecializedCooperativeEEENS5_IJNSA_ILi256EEESG_NSA_ILi64EEEEEENS_12float_e4m3_tENS5_IJlSC_lEEESJ_SK_NS4_8TiledMMAINS4_8MMA_AtomIJNS4_4SM904GMMA31MMA_64x256x32_F32E4M3E4M3_SS_TNILNSO_7ScaleInE1ELSQ_1EEEEEENS4_6LayoutISD_NS5_IJSC_NSA_ILi0EEESU_EEEEENS5_IJNS4_10UnderscoreESX_SX_EEEEENS4_13SM90_TMA_LOADENS4_14ComposedLayoutINS4_7SwizzleILi2ELi4ELi3EEENS4_18smem_ptr_flag_bitsILi8EEENST_INS5_IJNSA_ILi8EEESH_EEENS5_IJSH_SC_EEEEEEEvNS4_8identityENS4_23SM90_TMA_LOAD_MULTICASTES1A_vS1B_EENS_8epilogue10collective6detail29Sm90TmaWarpSpecializedAdapterINS1F_15DefaultEpilogueISJ_SK_SK_NS1E_6thread17LinearCombinationISJ_Li1EffLNS1J_9ScaleType4KindE0ELNS_15FloatRoundStyleE2ESJ_EENS1_15EpilogueDefaultEEEEEvvEEEEvNT_6ParamsE,"ax",@progbits
	.align	128
.text._ZN7cutlass13device_kernelINS_4gemm6kernel13GemmUniversalIN4cute5tupleIJiiiiEEENS1_10collective13CollectiveMmaINS1_37MainloopSm90TmaGmmaWarpSpecializedFP8ILi5ENS5_IJNS4_1CILi2EEENSA_ILi1EEESC_EEENS1_35KernelTmaWarpSpecializedCooperativeEEENS5_IJNSA_ILi256EEESG_NSA_ILi64EEEEEENS_12float_e4m3_tENS5_IJlSC_lEEESJ_SK_NS4_8TiledMMAINS4_8MMA_AtomIJNS4_4SM904GMMA31MMA_64x256x32_F32E4M3E4M3_SS_TNILNSO_7ScaleInE1ELSQ_1EEEEEENS4_6LayoutISD_NS5_IJSC_NSA_ILi0EEESU_EEEEENS5_IJNS4_10UnderscoreESX_SX_EEEEENS4_13SM90_TMA_LOADENS4_14ComposedLayoutINS4_7SwizzleILi2ELi4ELi3EEENS4_18smem_ptr_flag_bitsILi8EEENST_INS5_IJNSA_ILi8EEESH_EEENS5_IJSH_SC_EEEEEEEvNS4_8identityENS4_23SM90_TMA_LOAD_MULTICASTES1A_vS1B_EENS_8epilogue10collective6detail29Sm90TmaWarpSpecializedAdapterINS1F_15DefaultEpilogueISJ_SK_SK_NS1E_6thread17LinearCombinationISJ_Li1EffLNS1J_9ScaleType4KindE0ELNS_15FloatRoundStyleE2ESJ_EENS1_15EpilogueDefaultEEEEEvvEEEEvNT_6ParamsE:
        .type           _ZN7cutlass13device_kernelINS_4gemm6kernel13GemmUniversalIN4cute5tupleIJiiiiEEENS1_10collective13CollectiveMmaINS1_37MainloopSm90TmaGmmaWarpSpecializedFP8ILi5ENS5_IJNS4_1CILi2EEENSA_ILi1EEESC_EEENS1_35KernelTmaWarpSpecializedCooperativeEEENS5_IJNSA_ILi256EEESG_NSA_ILi64EEEEEENS_12float_e4m3_tENS5_IJlSC_lEEESJ_SK_NS4_8TiledMMAINS4_8MMA_AtomIJNS4_4SM904GMMA31MMA_64x256x32_F32E4M3E4M3_SS_TNILNSO_7ScaleInE1ELSQ_1EEEEEENS4_6LayoutISD_NS5_IJSC_NSA_ILi0EEESU_EEEEENS5_IJNS4_10UnderscoreESX_SX_EEEEENS4_13SM90_TMA_LOADENS4_14ComposedLayoutINS4_7SwizzleILi2ELi4ELi3EEENS4_18smem_ptr_flag_bitsILi8EEENST_INS5_IJNSA_ILi8EEESH_EEENS5_IJSH_SC_EEEEEEEvNS4_8identityENS4_23SM90_TMA_LOAD_MULTICASTES1A_vS1B_EENS_8epilogue10collective6detail29Sm90TmaWarpSpecializedAdapterINS1F_15DefaultEpilogueISJ_SK_SK_NS1E_6thread17LinearCombinationISJ_Li1EffLNS1J_9ScaleType4KindE0ELNS_15FloatRoundStyleE2ESJ_EENS1_15EpilogueDefaultEEEEEvvEEEEvNT_6ParamsE,@function
        .size           _ZN7cutlass13device_kernelINS_4gemm6kernel13GemmUniversalIN4cute5tupleIJiiiiEEENS1_10collective13CollectiveMmaINS1_37MainloopSm90TmaGmmaWarpSpecializedFP8ILi5ENS5_IJNS4_1CILi2EEENSA_ILi1EEESC_EEENS1_35KernelTmaWarpSpecializedCooperativeEEENS5_IJNSA_ILi256EEESG_NSA_ILi64EEEEEENS_12float_e4m3_tENS5_IJlSC_lEEESJ_SK_NS4_8TiledMMAINS4_8MMA_AtomIJNS4_4SM904GMMA31MMA_64x256x32_F32E4M3E4M3_SS_TNILNSO_7ScaleInE1ELSQ_1EEEEEENS4_6LayoutISD_NS5_IJSC_NSA_ILi0EEESU_EEEEENS5_IJNS4_10UnderscoreESX_SX_EEEEENS4_13SM90_TMA_LOADENS4_14ComposedLayoutINS4_7SwizzleILi2ELi4ELi3EEENS4_18smem_ptr_flag_bitsILi8EEENST_INS5_IJNSA_ILi8EEESH_EEENS5_IJSH_SC_EEEEEEEvNS4_8identityENS4_23SM90_TMA_LOAD_MULTICASTES1A_vS1B_EENS_8epilogue10collective6detail29Sm90TmaWarpSpecializedAdapterINS1F_15DefaultEpilogueISJ_SK_SK_NS1E_6thread17LinearCombinationISJ_Li1EffLNS1J_9ScaleType4KindE0ELNS_15FloatRoundStyleE2ESJ_EENS1_15EpilogueDefaultEEEEEvvEEEEvNT_6ParamsE,(.L_x_592 - _ZN7cutlass13device_kernelINS_4gemm6kernel13GemmUniversalIN4cute5tupleIJiiiiEEENS1_10collective13CollectiveMmaINS1_37MainloopSm90TmaGmmaWarpSpecializedFP8ILi5ENS5_IJNS4_1CILi2EEENSA_ILi1EEESC_EEENS1_35KernelTmaWarpSpecializedCooperativeEEENS5_IJNSA_ILi256EEESG_NSA_ILi64EEEEEENS_12float_e4m3_tENS5_IJlSC_lEEESJ_SK_NS4_8TiledMMAINS4_8MMA_AtomIJNS4_4SM904GMMA31MMA_64x256x32_F32E4M3E4M3_SS_TNILNSO_7ScaleInE1ELSQ_1EEEEEENS4_6LayoutISD_NS5_IJSC_NSA_ILi0EEESU_EEEEENS5_IJNS4_10UnderscoreESX_SX_EEEEENS4_13SM90_TMA_LOADENS4_14ComposedLayoutINS4_7SwizzleILi2ELi4ELi3EEENS4_18smem_ptr_flag_bitsILi8EEENST_INS5_IJNSA_ILi8EEESH_EEENS5_IJSH_SC_EEEEEEEvNS4_8identityENS4_23SM90_TMA_LOAD_MULTICASTES1A_vS1B_EENS_8epilogue10collective6detail29Sm90TmaWarpSpecializedAdapterINS1F_15DefaultEpilogueISJ_SK_SK_NS1E_6thread17LinearCombinationISJ_Li1EffLNS1J_9ScaleType4KindE0ELNS_15FloatRoundStyleE2ESJ_EENS1_15EpilogueDefaultEEEEEvvEEEEvNT_6ParamsE)
        .other          _ZN7cutlass13device_kernelINS_4gemm6kernel13GemmUniversalIN4cute5tupleIJiiiiEEENS1_10collective13CollectiveMmaINS1_37MainloopSm90TmaGmmaWarpSpecializedFP8ILi5ENS5_IJNS4_1CILi2EEENSA_ILi1EEESC_EEENS1_35KernelTmaWarpSpecializedCooperativeEEENS5_IJNSA_ILi256EEESG_NSA_ILi64EEEEEENS_12float_e4m3_tENS5_IJlSC_lEEESJ_SK_NS4_8TiledMMAINS4_8MMA_AtomIJNS4_4SM904GMMA31MMA_64x256x32_F32E4M3E4M3_SS_TNILNSO_7ScaleInE1ELSQ_1EEEEEENS4_6LayoutISD_NS5_IJSC_NSA_ILi0EEESU_EEEEENS5_IJNS4_10UnderscoreESX_SX_EEEEENS4_13SM90_TMA_LOADENS4_14ComposedLayoutINS4_7SwizzleILi2ELi4ELi3EEENS4_18smem_ptr_flag_bitsILi8EEENST_INS5_IJNSA_ILi8EEESH_EEENS5_IJSH_SC_EEEEEEEvNS4_8identityENS4_23SM90_TMA_LOAD_MULTICASTES1A_vS1B_EENS_8epilogue10collective6detail29Sm90TmaWarpSpecializedAdapterINS1F_15DefaultEpilogueISJ_SK_SK_NS1E_6thread17LinearCombinationISJ_Li1EffLNS1J_9ScaleType4KindE0ELNS_15FloatRoundStyleE2ESJ_EENS1_15EpilogueDefaultEEEEEvvEEEEvNT_6ParamsE,@"STO_CUDA_ENTRY STV_DEFAULT"
_ZN7cutlass13device_kernelINS_4gemm6kernel13GemmUniversalIN4cute5tupleIJiiiiEEENS1_10collective13CollectiveMmaINS1_37MainloopSm90TmaGmmaWarpSpecializedFP8ILi5ENS5_IJNS4_1CILi2EEENSA_ILi1EEESC_EEENS1_35KernelTmaWarpSpecializedCooperativeEEENS5_IJNSA_ILi256EEESG_NSA_ILi64EEEEEENS_12float_e4m3_tENS5_IJlSC_lEEESJ_SK_NS4_8TiledMMAINS4_8MMA_AtomIJNS4_4SM904GMMA31MMA_64x256x32_F32E4M3E4M3_SS_TNILNSO_7ScaleInE1ELSQ_1EEEEEENS4_6LayoutISD_NS5_IJSC_NSA_ILi0EEESU_EEEEENS5_IJNS4_10UnderscoreESX_SX_EEEEENS4_13SM90_TMA_LOADENS4_14ComposedLayoutINS4_7SwizzleILi2ELi4ELi3EEENS4_18smem_ptr_flag_bitsILi8EEENST_INS5_IJNSA_ILi8EEESH_EEENS5_IJSH_SC_EEEEEEEvNS4_8identityENS4_23SM90_TMA_LOAD_MULTICASTES1A_vS1B_EENS_8epilogue10collective6detail29Sm90TmaWarpSpecializedAdapterINS1F_15DefaultEpilogueISJ_SK_SK_NS1E_6thread17LinearCombinationISJ_Li1EffLNS1J_9ScaleType4KindE0ELNS_15FloatRoundStyleE2ESJ_EENS1_15EpilogueDefaultEEEEEvvEEEEvNT_6ParamsE:
[----:B------:R-:W0:Y:S02]  /*0000*/  LDC R1, c[0x0][0x28] ;  /* 0x00000a00ff017b82 */ /* 0x000e240000000800 */
[----:B0-----:R-:W-:Y:S01]  /*0010*/  VIADD R1, R1, 0xfffff788 ;  /* 0xfffff78801017836 */ /* 0x001fe20000000000 */
[----:B------:R-:W0:Y:S01]  /*0020*/  S2R R4, SR_TID.X ;  /* 0x0000000000047919 */ /* 0x000e220000002100 */
[----:B------:R-:W-:Y:S01]  /*0030*/  ELECT P0, URZ, PT ;  /* 0x00000000003f782f */ /* 0x000fe20003800000 */
[----:B------:R-:W-:Y:S01]  /*0040*/  BSSY B0, `(.L_x_0) ;  /* 0x0000015000007945 */ /* 0x000fe20003800000 */
[--C-:B0-----:R-:W-:Y:S02]  /*0050*/  SHF.R.U32.HI R0, RZ, 0x5, R4.reuse ;  /* 0x00000005ff007819 */ /* 0x101fe40000011604 */
[----:B------:R-:W-:-:S03]  /*0060*/  SHF.R.U32.HI R2, RZ, 0x7, R4 ;  /* 0x00000007ff027819 */ /* 0x000fc60000011604 */
[----:B------:R-:W0:Y:S04]  /*0070*/  SHFL.IDX PT, R3, R0, RZ, 0x1f ;  /* 0x00001fff00037589 */ /* 0x000e2800000e0000 */
[----:B------:R-:W1:Y:S01]  /*0080*/  SHFL.IDX PT, R2, R2, RZ, 0x1f ;  /* 0x00001fff02027589 */ /* 0x000e6200000e0000 */
[----:B0-----:R-:W-:Y:S02]  /*0090*/  R2UR UR4, R3 ;  /* 0x00000000030472ca */ /* 0x001fe400000e0000 */
[----:B-1----:R-:W-:-:S11]  /*00a0*/  R2UR UR6, R2 ;  /* 0x00000000020672ca */ /* 0x002fd600000e0000 */
[----:B------:R-:W-:Y:S02]  /*00b0*/  USHF.R.S32.HI UR5, URZ, 0x1f, UR4 ;  /* 0x0000001f3f057899 */ /* 0x000fe40008011404 */
[----:B------:R-:W-:Y:S02]  /*00c0*/  ISETP.NE.OR P0, PT, RZ, UR4, !P0 ;  /* 0x00000004ff007c0c */ /* 0x000fe4000c705670 */
[----:B------:R-:W-:-:S04]  /*00d0*/  ULEA.HI UR5, UR5, UR4, URZ, 0x2 ;  /* 0x0000000405057291 */ /* 0x000fc8000f8f103f */
[----:B------:R-:W-:-:S04]  /*00e0*/  ULOP3.LUT UR5, UR5, 0xfffffffc, URZ, 0xc0, !UPT ;  /* 0xfffffffc05057892 */ /* 0x000fc8000f8ec03f */
[----:B------:R-:W-:-:S03]  /*00f0*/  UIADD3 UR8, UR4, -UR5, URZ ;  /* 0x8000000504087290 */ /* 0x000fc6000fffe03f */
[----:B------:R-:W-:Y:S09]  /*0100*/  @P0 BRA `(.L_x_1) ;  /* 0x0000000000200947 */ /* 0x000ff20003800000 */
[----:B------:R-:W-:Y:S02]  /*0110*/  ULDC.64 UR4, c[0x0][0x198] ;  /* 0x0000660000047ab9 */ /* 0x000fe40000000a00 */
[----:B------:R-:W-:Y:S02]  /*0120*/  UIADD3 UR10, UP0, UR4, 0xf0, URZ ;  /* 0x000000f0040a7890 */ /* 0x000fe4000ff1e03f */
[----:B------:R-:W-:Y:S02]  /*0130*/  UIADD3 UR4, UP1, UR4, 0x1f0, URZ ;  /* 0x000001f004047890 */ /* 0x000fe4000ff3e03f */
[----:B------:R-:W-:Y:S02]  /*0140*/  UIADD3.X UR11, URZ, UR5, URZ, UP0, !UPT ;  /* 0x000000053f0b7290 */ /* 0x000fe400087fe43f */
[----:B------:R-:W-:-:S07]  /*0150*/  UIADD3.X UR5, URZ, UR5, URZ, UP1, !UPT ;  /* 0x000000053f057290 */ /* 0x000fce0008ffe43f */
[----:B------:R0:W-:Y:S02]  /*0160*/  UTMACCTL.PF [UR10] ;  /* 0x000000000a0079b9 */ /* 0x0001e40008040000 */
[----:B------:R0:W-:Y:S02]  /*0170*/  UTMACCTL.PF [UR4] ;  /* 0x00000000040079b9 */ /* 0x0001e40008040000 */
[----:B0-----:R-:W-:Y:S01]  /*0180*/  NOP ;  /* 0x0000000000007918 */ /* 0x001fe20000000000 */
.L_x_1:
[----:B------:R-:W-:Y:S05]  /*0190*/  BSYNC B0 ;  /* 0x0000000000007941 */ /* 0x000fea0003800000 */
.L_x_0:
[----:B------:R-:W0:Y:S01]  /*01a0*/  SHFL.IDX PT, R3, R0, RZ, 0x1f ;  /* 0x00001fff00037589 */ /* 0x000e2200000e0000 */
[----:B------:R-:W-:Y:S01]  /*01b0*/  UISETP.NE.AND UP0, UPT, UR8, 0x3, UPT ;  /* 0x000000030800788c */ /* 0x000fe2000bf05270 */
[----:B------:R-:W-:Y:S01]  /*01c0*/  ISETP.NE.AND P1, PT, RZ, UR6, PT ;  /* 0x00000006ff007c0c */ /* 0x000fe2000bf25270 */
[----:B------:R-:W-:Y:S02]  /*01d0*/  UIADD3 UR10, UR6, -0x1, URZ ;  /* 0xffffffff060a7890 */ /* 0x000fe4000fffe03f */
[----:B------:R-:W-:Y:S02]  /*01e0*/  UISETP.EQ.OR UP0, UPT, UR8, URZ, !UP0 ;  /* 0x0000003f0800728c */ /* 0x000fe4000c702670 */
[----:B------:R-:W-:Y:S02]  /*01f0*/  UISETP.GE.U32.AND UP1, UPT, UR10, 0x2, UPT ;  /* 0x000000020a00788c */ /* 0x000fe4000bf26070 */
[----:B------:R-:W-:-:S04]  /*0200*/  UISETP.EQ.AND UP0, UPT, UR6, URZ, UP0 ;  /* 0x0000003f0600728c */ /* 0x000fc80008702270 */
[----:B------:R-:W-:-:S04]  /*0210*/  USEL UR13, URZ, 0x1, !UP0 ;  /* 0x000000013f0d7887 */ /* 0x000fc8000c000000 */
[----:B------:R-:W-:Y:S01]  /*0220*/  USEL UR13, UR13, 0x2, UP1 ;  /* 0x000000020d0d7887 */ /* 0x000fe20008800000 */
[----:B0-----:R-:W-:-:S13]  /*0230*/  ISETP.NE.AND P0, PT, R3, RZ, PT ;  /* 0x000000ff0300720c */ /* 0x001fda0003f05270 */
[----:B------:R-:W-:Y:S05]  /*0240*/  @P0 BRA `(.L_x_2) ;  /* 0x0000000000600947 */ /* 0x000fea0003800000 */
[----:B------:R-:W0:Y:S01]  /*0250*/  S2UR UR9, SR_CgaCtaId ;  /* 0x00000000000979c3 */ /* 0x000e220000008800 */
[----:B------:R-:W-:Y:S01]  /*0260*/  UMOV UR4, 0x400 ;  /* 0x0000040000047882 */ /* 0x000fe20000000000 */
[----:B------:R-:W-:Y:S01]  /*0270*/  UMOV UR5, 0x1 ;  /* 0x0000000100057882 */ /* 0x000fe20000000000 */
[----:B------:R-:W-:Y:S01]  /*0280*/  UMOV UR6, 0x4 ;  /* 0x0000000400067882 */ /* 0x000fe20000000000 */
[----:B------:R-:W-:Y:S01]  /*0290*/  ELECT P0, URZ, PT ;  /* 0x00000000003f782f */ /* 0x000fe20003800000 */
[----:B------:R-:W-:-:S04]  /*02a0*/  UIADD3 UR6, -UR6, 0x100000, URZ ;  /* 0x0010000006067890 */ /* 0x000fc8000fffe13f */
[----:B------:R-:W-:Y:S02]  /*02b0*/  USHF.L.U32 UR7, UR6, 0xb, URZ ;  /* 0x0000000b06077899 */ /* 0x000fe4000800063f */
[----:B------:R-:W-:Y:S02]  /*02c0*/  USHF.L.U32 UR6, UR6, 0x1, URZ ;  /* 0x0000000106067899 */ /* 0x000fe4000800063f */
[----:B0-----:R-:W-:Y:S02]  /*02d0*/  ULEA UR9, UR9, UR4, 0x18 ;  /* 0x0000000409097291 */ /* 0x001fe4000f8ec03f */
[----:B------:R-:W-:-:S04]  /*02e0*/  UIADD3 UR4, -UR5, 0x100000, URZ ;  /* 0x0010000005047890 */ /* 0x000fc8000fffe13f */
[----:B------:R-:W-:Y:S02]  /*02f0*/  USHF.L.U32 UR5, UR4, 0xb, URZ ;  /* 0x0000000b04057899 */ /* 0x000fe4000800063f */
[----:B------:R-:W-:Y:S01]  /*0300*/  USHF.L.U32 UR4, UR4, 0x1, URZ ;  /* 0x0000000104047899 */ /* 0x000fe2000800063f */
[----:B------:R-:W0:Y:S11]  /*0310*/  FENCE.VIEW.ASYNC.S ;  /* 0x00000000000073c6 */ /* 0x000e360000000000 */
[----:B0-----:R0:W1:Y:S01]  /*0320*/  SYNCS.EXCH.64 URZ, [UR9], UR4 ;  /* 0x00000004093f75b2 */ /* 0x0010620008000100 */
[----:B------:R0:W2:Y:S01]  /*0330*/  SYNCS.EXCH.64 URZ, [UR9+0x28], UR6 ;  /* 0x00002806093f75b2 */ /* 0x0000a20008000100 */
[----:B------:R0:W3:Y:S01]  /*0340*/  SYNCS.EXCH.64 URZ, [UR9+0x8], UR4 ;  /* 0x00000804093f75b2 */ /* 0x0000e20008000100 */
[----:B------:R0:W4:Y:S01]  /*0350*/  SYNCS.EXCH.64 URZ, [UR9+0x30], UR6 ;  /* 0x00003006093f75b2 */ /* 0x0001220008000100 */
[----:B------:R0:W0:Y:S01]  /*0360*/  SYNCS.EXCH.64 URZ, [UR9+0x10], UR4 ;  /* 0x00001004093f75b2 */ /* 0x0000220008000100 */
[----:B------:R0:W0:Y:S01]  /*0370*/  SYNCS.EXCH.64 URZ, [UR9+0x38], UR6 ;  /* 0x00003806093f75b2 */ /* 0x0000220008000100 */
[----:B------:R0:W0:Y:S01]  /*0380*/  SYNCS.EXCH.64 URZ, [UR9+0x18], UR4 ;  /* 0x00001804093f75b2 */ /* 0x0000220008000100 */
[----:B------:R0:W0:Y:S01]  /*0390*/  SYNCS.EXCH.64 URZ, [UR9+0x40], UR6 ;  /* 0x00004006093f75b2 */ /* 0x0000220008000100 */
[----:B------:R0:W0:Y:S01]  /*03a0*/  SYNCS.EXCH.64 URZ, [UR9+0x20], UR4 ;  /* 0x00002004093f75b2 */ /* 0x0000220008000100 */
[----:B------:R0:W0:Y:S01]  /*03b0*/  SYNCS.EXCH.64 URZ, [UR9+0x48], UR6 ;  /* 0x00004806093f75b2 */ /* 0x0000220008000100 */
[----:B------:R-:W-:Y:S01]  /*03c0*/  NOP ;  /* 0x0000000000007918 */ /* 0x000fe20000000000 */
.L_x_2:
[----:B------:R-:W-:Y:S01]  /*03d0*/  SHF.R.S32.HI R2, RZ, 0x1f, R4 ;  /* 0x0000001fff027819 */ /* 0x000fe20000011404 */
[----:B------:R-:W5:Y:S01]  /*03e0*/  SHFL.IDX PT, R0, R0, RZ, 0x1f ;  /* 0x00001fff00007589 */ /* 0x000f6200000e0000 */
[----:B0-----:R-:W0:Y:S01]  /*03f0*/  S2UR UR9, SR_CTAID.X ;  /* 0x00000000000979c3 */ /* 0x001e220000002500 */
[----:B------:R-:W-:Y:S02]  /*0400*/  ELECT P0, URZ, PT ;  /* 0x00000000003f782f */ /* 0x000fe40003800000 */
[----:B------:R-:W-:Y:S01]  /*0410*/  LEA.HI R2, R2, R4, RZ, 0x7 ;  /* 0x0000000402027211 */ /* 0x000fe200078f38ff */
[----:B------:R-:W-:Y:S01]  /*0420*/  ULDC UR4, c[0x0][0x150] ;  /* 0x0000540000047ab9 */ /* 0x000fe20000000800 */
[----:B------:R-:W-:Y:S01]  /*0430*/  SHF.R.S32.HI R6, RZ, 0x1f, R3 ;  /* 0x0000001fff067819 */ /* 0x000fe20000011403 */
[----:B------:R-:W-:Y:S01]  /*0440*/  NOP ;  /* 0x0000000000007918 */ /* 0x000fe20000000000 */
[----:B------:R-:W-:Y:S01]  /*0450*/  LOP3.LUT R2, R2, 0xffffff80, RZ, 0xc0, !PT ;  /* 0xffffff8002027812 */ /* 0x000fe200078ec0ff */
[----:B------:R-:W-:Y:S01]  /*0460*/  NOP ;  /* 0x0000000000007918 */ /* 0x000fe20000000000 */
[----:B------:R-:W-:Y:S01]  /*0470*/  LEA.HI R6, R6, R3, RZ, 0x2 ;  /* 0x0000000306067211 */ /* 0x000fe200078f10ff */
[----:B------:R-:W1:Y:S02]  /*0480*/  LDC R8, c[0x0][0x144] ;  /* 0x00005100ff087b82 */ /* 0x000e640000000800 */
[----:B------:R-:W-:Y:S01]  /*0490*/  IMAD.IADD R4, R4, 0x1, -R2 ;  /* 0x0000000104047824 */ /* 0x000fe200078e0a02 */
[----:B------:R-:W-:Y:S01]  /*04a0*/  LOP3.LUT R6, R6, 0x3ffffffc, RZ, 0xc0, !PT ;  /* 0x3ffffffc06067812 */ /* 0x000fe200078ec0ff */
[----:B------:R-:W2:Y:S03]  /*04b0*/  S2R R2, SR_CTAID.Y ;  /* 0x0000000000027919 */ /* 0x000ea60000002600 */
[----:B------:R-:W-:Y:S01]  /*04c0*/  SHF.R.S32.HI R5, RZ, 0x1f, R4 ;  /* 0x0000001fff057819 */ /* 0x000fe20000011404 */
[----:B------:R-:W-:Y:S01]  /*04d0*/  IMAD.IADD R6, R3, 0x1, -R6 ;  /* 0x0000000103067824 */ /* 0x000fe200078e0a06 */
[----:B------:R-:W3:Y:S02]  /*04e0*/  LDC R13, c[0x0][0x148] ;  /* 0x00005200ff0d7b82 */ /* 0x000ee40000000800 */
[----:B------:R-:W-:-:S02]  /*04f0*/  LEA.HI R5, R5, R4, RZ, 0x3 ;  /* 0x0000000405057211 */ /* 0x000fc400078f18ff */
[----:B-----5:R-:W-:Y:S02]  /*0500*/  ISETP.NE.OR P0, PT, R0, RZ, !P0 ;  /* 0x000000ff0000720c */ /* 0x020fe40004705670 */
[--C-:B------:R-:W-:Y:S02]  /*0510*/  SHF.R.S32.HI R0, RZ, 0x3, R5.reuse ;  /* 0x00000003ff007819 */ /* 0x100fe40000011405 */
[----:B------:R-:W-:Y:S02]  /*0520*/  SHF.R.S32.HI R5, RZ, 0x1f, R5 ;  /* 0x0000001fff057819 */ /* 0x000fe40000011405 */
[----:B0-----:R-:W-:Y:S02]  /*0530*/  I2FP.F32.U32 R7, UR9 ;  /* 0x0000000900077c45 */ /* 0x001fe40008201000 */
[----:B------:R-:W-:-:S03]  /*0540*/  LEA.HI R5, R5, R0, RZ, 0x2 ;  /* 0x0000000005057211 */ /* 0x000fc600078f10ff */
[----:B------:R-:W-:Y:S01]  /*0550*/  FMUL R7, R7, UR4 ;  /* 0x0000000407077c20 */ /* 0x000fe20008400000 */
[----:B------:R-:W-:Y:S01]  /*0560*/  LOP3.LUT R5, R5, 0xfffffffc, RZ, 0xc0, !PT ;  /* 0xfffffffc05057812 */ /* 0x000fe200078ec0ff */
[----:B------:R-:W-:Y:S01]  /*0570*/  VOTEU.ALL UP0, P0 ;  /* 0x00000000003f7886 */ /* 0x000fe20000000000 */
[----:B------:R-:W-:Y:S01]  /*0580*/  ULDC UR4, c[0x0][0x154] ;  /* 0x0000550000047ab9 */ /* 0x000fe20000000800 */
[----:B------:R-:W-:Y:S02]  /*0590*/  VOTEU.ALL UP1, P0 ;  /* 0x00000000003f7886 */ /* 0x000fe40000020000 */
[----:B------:R-:W0:Y:S01]  /*05a0*/  F2I.U32.TRUNC.NTZ R7, R7 ;  /* 0x0000000700077305 */ /* 0x000e22000020f000 */
[----:B------:R-:W-:Y:S01]  /*05b0*/  IMAD.IADD R5, R0, 0x1, -R5 ;  /* 0x0000000100057824 */ /* 0x000fe200078e0a05 */
[----:B------:R-:W5:Y:S01]  /*05c0*/  @!UP0 S2UR UR7, SR_CgaCtaId ;  /* 0x00000000000789c3 */ /* 0x000f620000008800 */
[----:B------:R-:W-:Y:S02]  /*05d0*/  @!UP0 UMOV UR6, 0x400 ;  /* 0x0000040000068882 */ /* 0x000fe40000000000 */
[----:B------:R-:W-:Y:S01]  /*05e0*/  IMAD R5, R6, 0x4, R5 ;  /* 0x0000000406057824 */ /* 0x000fe200078e0205 */
[----:B--2---:R-:W-:-:S04]  /*05f0*/  I2FP.F32.U32 R6, R2 ;  /* 0x0000000200067245 */ /* 0x004fc80000201000 */
[----:B------:R-:W-:Y:S01]  /*0600*/  LEA.HI R0, R5, R5, RZ, 0x1 ;  /* 0x0000000505007211 */ /* 0x000fe200078f08ff */
[----:B------:R-:W-:Y:S01]  /*0610*/  FMUL R6, R6, UR4 ;  /* 0x0000000406067c20 */ /* 0x000fe20008400000 */
[----:B------:R-:W-:Y:S02]  /*0620*/  UMOV UR4, 0x20 ;  /* 0x0000002000047882 */ /* 0x000fe40000000000 */
[----:B------:R-:W-:Y:S01]  /*0630*/  LOP3.LUT R0, R0, 0xfffffffe, RZ, 0xc0, !PT ;  /* 0xfffffffe00007812 */ /* 0x000fe200078ec0ff */
[----:B0-----:R-:W-:Y:S01]  /*0640*/  IMAD.MOV R11, RZ, RZ, -R7 ;  /* 0x000000ffff0b7224 */ /* 0x001fe200078e0a07 */
[----:B------:R-:W-:-:S04]  /*0650*/  @!UP0 UIADD3 UR4, -UR4, 0x100000, URZ ;  /* 0x0010000004048890 */ /* 0x000fc8000fffe13f */
[----:B------:R-:W-:Y:S02]  /*0660*/  @!UP0 USHF.L.U32 UR5, UR4, 0xb, URZ ;  /* 0x0000000b04058899 */ /* 0x000fe4000800063f */
[----:B------:R-:W-:Y:S01]  /*0670*/  @!UP0 USHF.L.U32 UR4, UR4, 0x1, URZ ;  /* 0x0000000104048899 */ /* 0x000fe2000800063f */
[----:B------:R-:W0:Y:S01]  /*0680*/  F2I.U32.TRUNC.NTZ R6, R6 ;  /* 0x0000000600067305 */ /* 0x000e22000020f000 */
[----:B------:R-:W2:Y:S01]  /*0690*/  LDC R7, c[0x0][0x140] ;  /* 0x00005000ff077b82 */ /* 0x000ea20000000800 */
[----:B-1----:R-:W-:Y:S02]  /*06a0*/  IMAD R11, R8, R11, UR9 ;  /* 0x00000009080b7e24 */ /* 0x002fe4000f8e020b */
[----:B------:R-:W-:-:S05]  /*06b0*/  IMAD.IADD R0, R5, 0x1, -R0 ;  /* 0x0000000105007824 */ /* 0x000fca00078e0a00 */
[----:B------:R-:W-:Y:S01]  /*06c0*/  ISETP.NE.AND P2, PT, R0, R11, PT ;  /* 0x0000000b0000720c */ /* 0x000fe20003f45270 */
[C---:B------:R-:W-:Y:S01]  /*06d0*/  IMAD.SHL.U32 R0, R5.reuse, 0x4, RZ ;  /* 0x0000000405007824 */ /* 0x040fe200078e00ff */
[----:B-----5:R-:W-:Y:S01]  /*06e0*/  @!UP0 ULEA UR6, UR7, UR6, 0x18 ;  /* 0x0000000607068291 */ /* 0x020fe2000f8ec03f */
[----:B------:R-:W-:Y:S01]  /*06f0*/  VOTEU.ALL UP0, P0 ;  /* 0x00000000003f7886 */ /* 0x000fe20000000000 */
[----:B------:R-:W-:Y:S01]  /*0700*/  LOP3.LUT P0, RZ, R4, 0x7, RZ, 0xc0, !PT ;  /* 0x0000000704ff7812 */ /* 0x000fe2000780c0ff */
[----:B0-----:R-:W-:Y:S01]  /*0710*/  IMAD.MOV R12, RZ, RZ, -R6 ;  /* 0x000000ffff0c7224 */ /* 0x001fe200078e0a06 */
[----:B------:R-:W-:-:S03]  /*0720*/  LOP3.LUT R9, R5, 0xc, R0, 0x78, !PT ;  /* 0x0000000c05097812 */ /* 0x000fc600078e7800 */
[----:B---3--:R-:W-:Y:S01]  /*0730*/  IMAD R5, R13, R12, R2 ;  /* 0x0000000c0d057224 */ /* 0x008fe200078e0202 */
[C---:B------:R-:W-:Y:S01]  /*0740*/  ISETP.LT.U32.AND P0, PT, R9.reuse, 0x2, !P0 ;  /* 0x000000020900780c */ /* 0x040fe20004701070 */
[----:B------:R0:W-:Y:S02]  /*0750*/  STL [R1+0x458], R9 ;  /* 0x0004580901007387 */ /* 0x0001e40000100800 */
[----:B------:R-:W-:Y:S02]  /*0760*/  @P2 LEA.HI R0, R9, R9, RZ, 0x1 ;  /* 0x0000000909002211 */ /* 0x000fe400078f08ff */
[----:B------:R-:W1:Y:S02]  /*0770*/  FENCE.VIEW.ASYNC.S ;  /* 0x00000000000073c6 */ /* 0x000e640000000000 */
[----:B-1----:R0:W1:Y:S01]  /*0780*/  @!UP0 SYNCS.EXCH.64 URZ, [UR6+0x60], UR4 ;  /* 0x00006004063f85b2 */ /* 0x0020620008000100 */
[----:B--2---:R-:W-:Y:S02]  /*0790*/  ISETP.EQ.U32.AND P5, PT, R7, 0x1, PT ;  /* 0x000000010700780c */ /* 0x004fe40003fa2070 */
[----:B------:R-:W-:-:S04]  /*07a0*/  @P2 SHF.R.S32.HI R0, RZ, 0x1, R0 ;  /* 0x00000001ff002819 */ /* 0x000fc80000011400 */
[----:B------:R-:W-:Y:S01]  /*07b0*/  @P2 ISETP.NE.AND P3, PT, R0, R5, PT ;  /* 0x000000050000220c */ /* 0x000fe20003f65270 */
[----:B------:R-:W-:Y:S01]  /*07c0*/  IMAD.MOV.U32 R0, RZ, RZ, 0x1 ;  /* 0x00000001ff007424 */ /* 0x000fe200078e00ff */
[----:B------:R-:W-:Y:S02]  /*07d0*/  SEL R5, RZ, 0x1, !P0 ;  /* 0x00000001ff057807 */ /* 0x000fe40004000000 */
[----:B------:R-:W-:-:S04]  /*07e0*/  @P2 SEL R0, RZ, 0x1, P3 ;  /* 0x00000001ff002807 */ /* 0x000fc80001800000 */
[----:B------:R-:W-:Y:S01]  /*07f0*/  LOP3.LUT R0, R0, R5, RZ, 0xc0, !PT ;  /* 0x0000000500007212 */ /* 0x000fe200078ec0ff */
[----:B------:R0:W2:Y:S01]  /*0800*/  @!UP1 SYNCS.EXCH.64 URZ, [UR6+0x68], UR4 ;  /* 0x00006804063f95b2 */ /* 0x0000a20008000100 */
[----:B------:R-:W-:-:S03]  /*0810*/  NOP ;  /* 0x0000000000007918 */ /* 0x000fc60000000000 */
[----:B------:R0:W-:Y:S01]  /*0820*/  STL [R1+0x454], R0 ;  /* 0x0004540001007387 */ /* 0x0001e20000100800 */
[----:B-1----:R-:W-:Y:S05]  /*0830*/  @!P5 BRA `(.L_x_3) ;  /* 0x000000000008d947 */ /* 0x002fea0003800000 */
[----:B--2-4-:R-:W-:Y:S01]  /*0840*/  UCGABAR_ARV ;  /* 0x00000000000079c7 */ /* 0x014fe20008000000 */
[----:B------:R-:W-:Y:S05]  /*0850*/  BRA `(.L_x_4) ;  /* 0x0000000000047947 */ /* 0x000fea0003800000 */
.L_x_3:
[----:B--2-4-:R-:W-:Y:S01]  /*0860*/  NOP ;  /* 0x0000000000007918 */ /* 0x014fe20000000000 */
.L_x_4:
[----:B0-----:R-:W0:Y:S01]  /*0870*/  LDC R0, c[0x0][0x65c] ;  /* 0x00019700ff007b82 */ /* 0x001e220000000800 */
[----:B------:R-:W-:Y:S02]  /*0880*/  IMAD.U32 R4, RZ, RZ, UR9 ;  /* 0x00000009ff047e24 */ /* 0x000fe4000f8e00ff */
[----:B------:R-:W-:Y:S01]  /*0890*/  IMAD.MOV.U32 R5, RZ, RZ, RZ ;  /* 0x000000ffff057224 */ /* 0x000fe200078e00ff */
[----:B0-----:R-:W-:-:S13]  /*08a0*/  ISETP.NE.AND P4, PT, R0, 0x1, PT ;  /* 0x000000010000780c */ /* 0x001fda0003f85270 */
[----:B------:R-:W0:Y:S01]  /*08b0*/  @P4 LDC R7, c[0x0][0x10] ;  /* 0x00000400ff074b82 */ /* 0x000e220000000800 */
[----:B------:R-:W-:Y:S02]  /*08c0*/  @P4 IMAD.MOV.U32 R3, RZ, RZ, RZ ;  /* 0x000000ffff034224 */ /* 0x000fe400078e00ff */
[----:B------:R-:W-:-:S05]  /*08d0*/  @P4 IMAD.MOV.U32 R15, RZ, RZ, RZ ;  /* 0x000000ffff0f4224 */ /* 0x000fca00078e00ff */
[----:B------:R-:W1:Y:S01]  /*08e0*/  @!P4 LDC R9, c[0x0][0xc] ;  /* 0x00000300ff09cb82 */ /* 0x000e620000000800 */
[----:B0-----:R-:W-:-:S04]  /*08f0*/  @P4 IMAD.WIDE.U32 R6, R7, UR9, R2 ;  /* 0x0000000907064c25 */ /* 0x001fc8000f8e0002 */
[----:B------:R-:W-:Y:S02]  /*0900*/  @P4 IMAD.MOV.U32 R8, RZ, RZ, R6 ;  /* 0x000000ffff084224 */ /* 0x000fe400078e0006 */
[----:B------:R-:W-:Y:S02]  /*0910*/  @P4 IMAD.IADD R16, R7, 0x1, R15 ;  /* 0x0000000107104824 */ /* 0x000fe400078e020f */
[----:B-1----:R-:W-:-:S04]  /*0920*/  @!P4 IMAD.WIDE.U32 R4, R2, R9, R4 ;  /* 0x000000090204c225 */ /* 0x002fc800078e0004 */
[----:B------:R-:W-:Y:S02]  /*0930*/  @!P4 IMAD.MOV.U32 R8, RZ, RZ, R4 ;  /* 0x000000ffff08c224 */ /* 0x000fe400078e0004 */
[----:B------:R-:W-:-:S03]  /*0940*/  @!P4 IMAD.MOV.U32 R16, RZ, RZ, R5 ;  /* 0x000000ffff10c224 */ /* 0x000fc600078e0005 */
[----:B------:R0:W-:Y:S04]  /*0950*/  STL [R1+0x460], R8 ;  /* 0x0004600801007387 */ /* 0x0001e80000100800 */
[----:B------:R0:W-:Y:S01]  /*0960*/  STL [R1+0x45c], R16 ;  /* 0x00045c1001007387 */ /* 0x0001e20000100800 */
[----:B------:R-:W-:Y:S05]  /*0970*/  @!P5 BRA `(.L_x_5) ;  /* 0x00000000000cd947 */ /* 0x000fea0003800000 */
[----:B------:R-:W-:Y:S01]  /*0980*/  UCGABAR_WAIT ;  /* 0x0000000000007dc7 */ /* 0x000fe20008000000 */
[----:B------:R-:W-:Y:S01]  /*0990*/  CCTL.IVALL ;  /* 0x00000000ff00798f */ /* 0x000fe20002000000 */
[----:B------:R-:W-:Y:S05]  /*09a0*/  BRA `(.L_x_6) ;  /* 0x0000000000047947 */ /* 0x000fea0003800000 */
.L_x_5:
[----:B------:R-:W-:Y:S06]  /*09b0*/  BAR.SYNC.DEFER_BLOCKING 0x0 ;  /* 0x0000000000007b1d */ /* 0x000fec0000010000 */
.L_x_6:
[----:B------:R-:W-:Y:S05]  /*09c0*/  @!P1 BRA `(.L_x_7) ;  /* 0x0000023000f49947 */ /* 0x000fea0003800000 */
[----:B------:R-:W-:-:S06]  /*09d0*/  UISETP.GT.U32.AND UP0, UPT, UR10, 0x1, UPT ;  /* 0x000000010a00788c */ /* 0x000fcc000bf04070 */
[----:B------:R-:W-:-:S13]  /*09e0*/  PLOP3.LUT P0, PT, PT, PT, UP0, 0x80, 0x0 ;  /* 0x000000000000781c */ /* 0x000fda0003f0f008 */
[----:B------:R-:W-:Y:S05]  /*09f0*/  @P0 EXIT ;  /* 0x000000000000094d */ /* 0x000fea0003800000 */
[----:B------:R-:W-:Y:S01]  /*0a00*/  IMAD.MOV.U32 R5, RZ, RZ, -0x1 ;  /* 0xffffffffff057424 */ /* 0x000fe200078e00ff */
[----:B------:R-:W-:Y:S01]  /*0a10*/  ULDC.64 UR4, c[0x0][0x650] ;  /* 0x0001940000047ab9 */ /* 0x000fe20000000a00 */
[----:B------:R-:W-:Y:S01]  /*0a20*/  IMAD.MOV.U32 R4, RZ, RZ, -0x1 ;  /* 0xffffffffff047424 */ /* 0x000fe200078e00ff */
[----:B------:R-:W-:Y:S01]  /*0a30*/  ISETP.GE.U32.AND P0, PT, R8, UR4, PT ;  /* 0x0000000408007c0c */ /* 0x000fe2000bf06070 */
[----:B------:R-:W-:Y:S01]  /*0a40*/  UMOV UR10, 0xffffffff ;  /* 0xffffffff000a7882 */ /* 0x000fe20000000000 */
[----:B------:R1:W-:Y:S01]  /*0a50*/  STL [R1+0x468], R5 ;  /* 0x0004680501007387 */ /* 0x0003e20000100800 */
[----:B------:R-:W-:Y:S02]  /*0a60*/  PRMT R0, RZ, 0x7610, R0 ;  /* 0x00007610ff007816 */ /* 0x000fe40000000000 */
[----:B------:R-:W-:Y:S01]  /*0a70*/  ISETP.GE.U32.AND.EX P0, PT, R16, UR5, PT, P0 ;  /* 0x0000000510007c0c */ /* 0x000fe2000bf06100 */
[----:B------:R1:W-:-:S12]  /*0a80*/  STL [R1+0x464], R4 ;  /* 0x0004640401007387 */ /* 0x0003d80000100800 */
[----:B-1----:R-:W-:Y:S05]  /*0a90*/  @P0 BRA `(.L_x_8) ;  /* 0x00000004003c0947 */ /* 0x002fea0003800000 */
[----:B------:R-:W-:Y:S01]  /*0aa0*/  ULDC.64 UR14, c[0x0][0x628] ;  /* 0x00018a00000e7ab9 */ /* 0x000fe20000000a00 */
[----:B------:R-:W1:Y:S01]  /*0ab0*/  LDC.64 R6, c[0x0][0x620] ;  /* 0x00018800ff067b82 */ /* 0x000e620000000a00 */
[----:B------:R-:W-:Y:S01]  /*0ac0*/  ISETP.NE.U32.AND P0, PT, RZ, UR14, PT ;  /* 0x0000000eff007c0c */ /* 0x000fe2000bf05070 */
[----:B------:R-:W-:Y:S01]  /*0ad0*/  ULDC UR11, c[0x0][0x630] ;  /* 0x00018c00000b7ab9 */ /* 0x000fe20000000800 */
[----:B------:R-:W-:Y:S02]  /*0ae0*/  R2UR UR4, R8 ;  /* 0x00000000080472ca */ /* 0x000fe400000e0000 */
[----:B------:R-:W-:Y:S02]  /*0af0*/  ISETP.NE.AND.EX P0, PT, RZ, UR15, PT, P0 ;  /* 0x0000000fff007c0c */ /* 0x000fe4000bf05300 */
[----:B------:R-:W-:-:S11]  /*0b00*/  R2UR UR5, R16 ;  /* 0x00000000100572ca */ /* 0x000fd600000e0000 */
[----:B------:R-:W-:Y:S05]  /*0b10*/  @!P0 BRA `(.L_x_9) ;  /* 0x0000000000308947 */ /* 0x000fea0003800000 */
[----:B------:R-:W-:Y:S01]  /*0b20*/  R2UR UR4, R8 ;  /* 0x00000000080472ca */ /* 0x000fe200000e0000 */
[----:B------:R-:W-:Y:S01]  /*0b30*/  ULDC UR8, c[0x0][0x634] ;  /* 0x00018d0000087ab9 */ /* 0x000fe20000000800 */
[----:B------:R-:W-:-:S11]  /*0b40*/  R2UR UR10, R16 ;  /* 0x00000000100a72ca */ /* 0x000fd600000e0000 */
[----:B------:R-:W-:-:S04]  /*0b50*/  UIADD3 UR8, UP0, UR4, UR8, URZ ;  /* 0x0000000804087290 */ /* 0x000fc8000ff1e03f */
[----:B------:R-:W-:-:S04]  /*0b60*/  UIADD3.X UR10, URZ, UR10, URZ, UP0, !UPT ;  /* 0x0000000a3f0a7290 */ /* 0x000fc800087fe43f */
[----:B------:R-:W-:-:S04]  /*0b70*/  UIMAD.WIDE.U32 UR4, UR10, UR14, URZ ;  /* 0x0000000e0a0472a5 */ /* 0x000fc8000f8e003f */
[----:B------:R-:W-:Y:S02]  /*0b80*/  UIMAD.WIDE.U32 UR6, UP0, UR8, UR15, UR4 ;  /* 0x0000000f080672a5 */ /* 0x000fe4000f800004 */
[----:B------:R-:W-:Y:S02]  /*0b90*/  UIMAD.WIDE.U32 UR4, UR8, UR14, URZ ;  /* 0x0000000e080472a5 */ /* 0x000fe4000f8e003f */
[----:B------:R-:W-:Y:S02]  /*0ba0*/  UIADD3.X UR9, URZ, URZ, URZ, UP0, !UPT ;  /* 0x0000003f3f097290 */ /* 0x000fe400087fe43f */
[----:B------:R-:W-:Y:S01]  /*0bb0*/  UIADD3 URZ, UP0, UR5, UR6, URZ ;  /* 0x00000006053f7290 */ /* 0x000fe2000ff1e03f */
[----:B------:R-:W-:-:S03]  /*0bc0*/  UMOV UR8, UR7 ;  /* 0x0000000700087c82 */ /* 0x000fc60008000000 */
[----:B------:R-:W-:-:S12]  /*0bd0*/  UIMAD.WIDE.U32.X UR4, UR10, UR15, UR8, UP0 ;  /* 0x0000000f0a0472a5 */ /* 0x000fd800080e0408 */
.L_x_9:
[----:B------:R-:W-:Y:S01]  /*0be0*/  USHF.R.U64 UR10, UR4, UR11, UR5 ;  /* 0x0000000b040a7299 */ /* 0x000fe20008001205 */
[----:B------:R-:W2:Y:S01]  /*0bf0*/  LDC.64 R20, c[0x0][0x640] ;  /* 0x00019000ff147b82 */ /* 0x000ea20000000a00 */
[----:B------:R-:W-:Y:S01]  /*0c00*/  USHF.R.U32.HI UR4, URZ, UR11, UR5 ;  /* 0x0000000b3f047299 */ /* 0x000fe20008011605 */
[----:B------:R-:W-:Y:S02]  /*0c10*/  IMAD.MOV.U32 R4, RZ, RZ, R8 ;  /* 0x000000ffff047224 */ /* 0x000fe400078e0008 */
[----:B------:R-:W-:Y:S01]  /*0c20*/  IMAD R12, R13, R12, R2 ;  /* 0x0000000c0d0c7224 */ /* 0x000fe200078e0202 */
[----:B------:R-:W-:Y:S01]  /*0c30*/  IADD3 R3, P0, RZ, -UR10, RZ ;  /* 0x8000000aff037c10 */ /* 0x000fe2000ff1e0ff */
[----:B------:R-:W-:Y:S02]  /*0c40*/  IMAD.MOV.U32 R13, RZ, RZ, 0x1 ;  /* 0x00000001ff0d7424 */ /* 0x000fe400078e00ff */
[----:B------:R-:W3:Y:S02]  /*0c50*/  LDC R10, c[0x0][0x618] ;  /* 0x00018600ff0a7b82 */ /* 0x000ee40000000800 */
[----:B------:R-:W-:-:S04]  /*0c60*/  IMAD.X R5, RZ, RZ, ~UR4, P0 ;  /* 0x80000004ff057e24 */ /* 0x000fc800080e06ff */
[-C--:B-1----:R-:W-:Y:S02]  /*0c70*/  IMAD R0, R5, R6.reuse, RZ ;  /* 0x0000000605007224 */ /* 0x082fe400078e02ff */
[----:B------:R-:W1:Y:S01]  /*0c80*/  LDC R14, c[0x0][0x608] ;  /* 0x00018200ff0e7b82 */ /* 0x000e620000000800 */
[----:B------:R-:W-:Y:S02]  /*0c90*/  IMAD.MOV.U32 R5, RZ, RZ, R16 ;  /* 0x000000ffff057224 */ /* 0x000fe400078e0010 */
[----:B------:R-:W-:-:S05]  /*0ca0*/  IMAD.WIDE.U32 R4, R3, R6, R4 ;  /* 0x0000000603047225 */ /* 0x000fca00078e0004 */
[----:B------:R-:W4:Y:S01]  /*0cb0*/  LDC R18, c[0x0][0x658] ;  /* 0x00019600ff127b82 */ /* 0x000f220000000800 */
[----:B------:R-:W-:Y:S01]  /*0cc0*/  IMAD R3, R3, R7, R0 ;  /* 0x0000000703037224 */ /* 0x000fe200078e0200 */
[----:B--2---:R-:W-:-:S03]  /*0cd0*/  ISETP.NE.U32.AND P0, PT, R20, RZ, PT ;  /* 0x000000ff1400720c */ /* 0x004fc60003f05070 */
[----:B------:R-:W-:Y:S01]  /*0ce0*/  IMAD.IADD R3, R5, 0x1, R3 ;  /* 0x0000000105037824 */ /* 0x000fe200078e0203 */
[----:B------:R-:W-:Y:S01]  /*0cf0*/  ISETP.NE.AND.EX P0, PT, R21, RZ, PT, P0 ;  /* 0x000000ff1500720c */ /* 0x000fe20003f05300 */
[----:B------:R-:W-:Y:S01]  /*0d00*/  IMAD.MOV.U32 R5, RZ, RZ, -0x1 ;  /* 0xffffffffff057424 */ /* 0x000fe200078e00ff */
[----:B0-----:R-:W0:Y:S02]  /*0d10*/  LDC R16, c[0x0][0x600] ;  /* 0x00018000ff107b82 */ /* 0x001e240000000800 */
[-CC-:B---3--:R-:W-:Y:S02]  /*0d20*/  SHF.R.U64 R8, R4, R10.reuse, R3.reuse ;  /* 0x0000000a04087219 */ /* 0x188fe40000001203 */
[----:B------:R-:W-:-:S04]  /*0d30*/  SHF.R.U32.HI R3, RZ, R10, R3 ;  /* 0x0000000aff037219 */ /* 0x000fc80000011603 */
[----:B------:R-:W2:Y:S01]  /*0d40*/  LDC R15, c[0x0][0x648] ;  /* 0x00019200ff0f7b82 */ /* 0x000ea20000000800 */
[-CC-:B-1----:R-:W-:Y:S02]  /*0d50*/  SHF.R.U64 R23, R8, R14.reuse, R3.reuse ;  /* 0x0000000e08177219 */ /* 0x182fe40000001203 */
[----:B------:R-:W-:-:S05]  /*0d60*/  SHF.R.U32.HI R3, RZ, R14, R3 ;  /* 0x0000000eff037219 */ /* 0x000fca0000011603 */
[----:B------:R-:W1:Y:S01]  /*0d70*/  LDC R17, c[0x0][0x638] ;  /* 0x00018e00ff117b82 */ /* 0x000e620000000800 */
[-CC-:B----4-:R-:W-:Y:S02]  /*0d80*/  SHF.R.U64 R10, R23, R18.reuse, R3.reuse ;  /* 0x00000012170a7219 */ /* 0x190fe40000001203 */
[-C--:B------:R-:W-:Y:S02]  /*0d90*/  SHF.L.U32 R0, R5, R18.reuse, RZ ;  /* 0x0000001205007219 */ /* 0x080fe400000006ff */
[----:B------:R-:W-:Y:S01]  /*0da0*/  SHF.R.U32.HI R3, RZ, R18, R3 ;  /* 0x00000012ff037219 */ /* 0x000fe20000011603 */
[----:B------:R-:W-:Y:S01]  /*0db0*/  IMAD.MOV.U32 R2, RZ, RZ, R10 ;  /* 0x000000ffff027224 */ /* 0x000fe200078e000a */
[----:B------:R-:W-:Y:S01]  /*0dc0*/  LOP3.LUT R0, RZ, R0, RZ, 0x33, !PT ;  /* 0x00000000ff007212 */ /* 0x000fe200078e33ff */
[----:B------:R-:W3:Y:S01]  /*0dd0*/  LDC R19, c[0x0][0x610] ;  /* 0x00018400ff137b82 */ /* 0x000ee20000000800 */
[----:B------:R-:W-:Y:S05]  /*0de0*/  @!P0 BRA `(.L_x_10) ;  /* 0x0000000000288947 */ /* 0x000fea0003800000 */
[----:B------:R-:W4:Y:S02]  /*0df0*/  LDC R7, c[0x0][0x64c] ;  /* 0x00019300ff077b82 */ /* 0x000f240000000800 */
[----:B----4-:R-:W-:-:S05]  /*0e00*/  IADD3 R7, P0, R10, R7, RZ ;  /* 0x000000070a077210 */ /* 0x010fca0007f1e0ff */
[----:B------:R-:W-:-:S04]  /*0e10*/  IMAD.X R9, RZ, RZ, R3, P0 ;  /* 0x000000ffff097224 */ /* 0x000fc800000e0603 */
[----:B------:R-:W-:-:S04]  /*0e20*/  IMAD.WIDE.U32 R2, R9, R20, RZ ;  /* 0x0000001409027225 */ /* 0x000fc800078e00ff */
[----:B------:R-:W-:-:S04]  /*0e30*/  IMAD.WIDE.U32 R4, P0, R7, R21, R2 ;  /* 0x0000001507047225 */ /* 0x000fc80007800002 */
[----:B------:R-:W-:-:S04]  /*0e40*/  IMAD.WIDE.U32 R2, R7, R20, RZ ;  /* 0x0000001407027225 */ /* 0x000fc800078e00ff */
[----:B------:R-:W-:Y:S01]  /*0e50*/  IMAD.X R7, RZ, RZ, RZ, P0 ;  /* 0x000000ffff077224 */ /* 0x000fe200000e06ff */
[----:B------:R-:W-:Y:S01]  /*0e60*/  IADD3 RZ, P0, R3, R4, RZ ;  /* 0x0000000403ff7210 */ /* 0x000fe20007f1e0ff */
[----:B------:R-:W-:-:S04]  /*0e70*/  IMAD.MOV.U32 R6, RZ, RZ, R5 ;  /* 0x000000ffff067224 */ /* 0x000fc800078e0005 */
[----:B------:R-:W-:-:S08]  /*0e80*/  IMAD.WIDE.U32.X R2, R9, R21, R6, P0 ;  /* 0x0000001509027225 */ /* 0x000fd000000e0406 */
.L_x_10:
[----:B--2---:R-:W-:Y:S01]  /*0e90*/  SHF.R.U64 R4, R2, R15, R3 ;  /* 0x0000000f02047219 */ /* 0x004fe20000001203 */
[----:B0-----:R-:W-:Y:S01]  /*0ea0*/  VIADD R5, R16, 0xffffffff ;  /* 0xffffffff10057836 */ /* 0x001fe20000000000 */
[----:B------:R-:W-:Y:S02]  /*0eb0*/  SHF.L.U32 R2, R13, R18, RZ ;  /* 0x000000120d027219 */ /* 0x000fe400000006ff */
[----:B------:R-:W-:Y:S01]  /*0ec0*/  LOP3.LUT R3, R23, R0, RZ, 0xc0, !PT ;  /* 0x0000000017037212 */ /* 0x000fe200078ec0ff */
[----:B------:R-:W-:Y:S01]  /*0ed0*/  IMAD.MOV R6, RZ, RZ, -R4 ;  /* 0x000000ffff067224 */ /* 0x000fe200078e0a04 */
[----:B------:R-:W-:Y:S02]  /*0ee0*/  SEL R0, R11, R12, !P4 ;  /* 0x0000000c0b007207 */ /* 0x000fe40006000000 */
[----:B------:R-:W-:Y:S01]  /*0ef0*/  LOP3.LUT R5, R8, R5, RZ, 0xc0, !PT ;  /* 0x0000000508057212 */ /* 0x000fe200078ec0ff */
[----:B------:R-:W-:Y:S02]  /*0f00*/  IMAD R7, R2, R4, R3 ;  /* 0x0000000402077224 */ /* 0x000fe400078e0203 */
[----:B-1----:R-:W-:-:S02]  /*0f10*/  IMAD R3, R6, R17, R10 ;  /* 0x0000001106037224 */ /* 0x002fc400078e020a */
[----:B---3--:R-:W-:Y:S02]  /*0f20*/  IMAD R2, R7, R19, R0 ;  /* 0x0000001307027224 */ /* 0x008fe400078e0200 */
[----:B------:R-:W-:Y:S02]  /*0f30*/  IMAD R3, R3, R16, R5 ;  /* 0x0000001003037224 */ /* 0x000fe400078e0205 */
[----:B------:R-:W-:-:S03]  /*0f40*/  IMAD.MOV.U32 R0, RZ, RZ, 0x1 ;  /* 0x00000001ff007424 */ /* 0x000fc600078e00ff */
[----:B------:R-:W-:Y:S02]  /*0f50*/  SEL R4, R3, R2, !P4 ;  /* 0x0000000203047207 */ /* 0x000fe40006000000 */
[----:B------:R-:W-:-:S03]  /*0f60*/  SEL R2, R2, R3, !P4 ;  /* 0x0000000302027207 */ /* 0x000fc60006000000 */
[----:B------:R1:W-:Y:S04]  /*0f70*/  STL [R1+0x464], R4 ;  /* 0x0004640401007387 */ /* 0x0003e80000100800 */
[----:B------:R1:W-:Y:S02]  /*0f80*/  STL [R1+0x468], R2 ;  /* 0x0004680201007387 */ /* 0x0003e40000100800 */
.L_x_8:
[----:B------:R-:W-:-:S08]  /*0f90*/  NOP ;  /* 0x0000000000007918 */ /* 0x000fd00000000000 */
[----:B------:R-:W2:Y:S02]  /*0fa0*/  USETMAXREG.TRY_ALLOC.CTAPOOL UP0, 0xf0 ;  /* 0x000000f0000079c8 */ /* 0x000ea40008000600 */
[----:B--2---:R-:W-:-:S13]  /*0fb0*/  PLOP3.LUT P0, PT, PT, PT, UP0, 0x80, 0x0 ;  /* 0x000000000000781c */ /* 0x004fda0003f0f008 */
[----:B------:R-:W-:Y:S05]  /*0fc0*/  @!P0 BRA `(.L_x_8) ;  /* 0xfffffffc00f08947 */ /* 0x000fea000383ffff */
[----:B------:R-:W-:Y:S01]  /*0fd0*/  ULDC.64 UR4, c[0x0][0x598] ;  /* 0x0001660000047ab9 */ /* 0x000fe20000000a00 */
[----:B------:R-:W-:Y:S01]  /*0fe0*/  ULDC.64 UR14, c[0x0][0x208] ;  /* 0x00008200000e7ab9 */ /* 0x000fe20000000a00 */
[----:B------:R-:W-:-:S04]  /*0ff0*/  ISETP.NE.U32.AND P0, PT, RZ, UR4, PT ;  /* 0x00000004ff007c0c */ /* 0x000fc8000bf05070 */
[----:B------:R-:W-:-:S13]  /*1000*/  ISETP.NE.AND.EX P0, PT, RZ, UR5, PT, P0 ;  /* 0x00000005ff007c0c */ /* 0x000fda000bf05300 */
[----:B------:R-:W-:Y:S05]  /*1010*/  @!P0 BRA `(.L_x_11) ;  /* 0x0000000000208947 */ /* 0x000fea0003800000 */
[----:B-1----:R-:W1:Y:S02]  /*1020*/  LDC.64 R2, c[0x0][0x598] ;  /* 0x00016600ff027b82 */ /* 0x002e640000000a00 */
[----:B-1----:R-:W2:Y:S02]  /*1030*/  LDG.E.64 R2, desc[UR14][R2.64] ;  /* 0x0000000e02027981 */ /* 0x002ea4000c1e1b00 */
[----:B--2---:R-:W-:-:S04]  /*1040*/  ISETP.NE.U32.AND P0, PT, R2, RZ, PT ;  /* 0x000000ff0200720c */ /* 0x004fc80003f05070 */
[----:B------:R-:W-:-:S13]  /*1050*/  ISETP.NE.AND.EX P0, PT, R3, RZ, PT, P0 ;  /* 0x000000ff0300720c */ /* 0x000fda0003f05300 */
[----:B------:R-:W-:Y:S05]  /*1060*/  @!P0 BRA `(.L_x_11) ;  /* 0x00000000000c8947 */ /* 0x000fea0003800000 */
[----:B------:R-:W2:Y:S02]  /*1070*/  LD.E R2, desc[UR14][R2.64] ;  /* 0x0000000e02027980 */ /* 0x000ea4000c101900 */
[----:B--2---:R-:W-:Y:S01]  /*1080*/  R2UR UR20, R2 ;  /* 0x00000000021472ca */ /* 0x004fe200000e0000 */
[----:B------:R-:W-:-:S14]  /*1090*/  BRA `(.L_x_12) ;  /* 0x0000000000247947 */ /* 0x000fdc0003800000 */
.L_x_11:
[----:B------:R-:W-:Y:S02]  /*10a0*/  ULDC.64 UR4, c[0x0][0x588] ;  /* 0x0001620000047ab9 */ /* 0x000fe40000000a00 */
[----:B------:R-:W-:-:S04]  /*10b0*/  ISETP.NE.U32.AND P0, PT, RZ, UR4, PT ;  /* 0x00000004ff007c0c */ /* 0x000fc8000bf05070 */
[----:B------:R-:W-:-:S13]  /*10c0*/  ISETP.NE.AND.EX P0, PT, RZ, UR5, PT, P0 ;  /* 0x00000005ff007c0c */ /* 0x000fda000bf05300 */
[----:B------:R-:W-:Y:S05]  /*10d0*/  @!P0 BRA `(.L_x_13) ;  /* 0x0000000000108947 */ /* 0x000fea0003800000 */
[----:B-1----:R-:W1:Y:S02]  /*10e0*/  LDC.64 R2, c[0x0][0x588] ;  /* 0x00016200ff027b82 */ /* 0x002e640000000a00 */
[----:B-1----:R-:W2:Y:S02]  /*10f0*/  LDG.E R2, desc[UR14][R2.64] ;  /* 0x0000000e02027981 */ /* 0x002ea4000c1e1900 */
[----:B--2---:R-:W-:Y:S01]  /*1100*/  R2UR UR20, R2 ;  /* 0x00000000021472ca */ /* 0x004fe200000e0000 */
[----:B------:R-:W-:-:S14]  /*1110*/  BRA `(.L_x_12) ;  /* 0x0000000000047947 */ /* 0x000fdc0003800000 */
.L_x_13:
[----:B------:R-:W-:-:S05]  /*1120*/  ULDC UR20, c[0x0][0x580] ;  /* 0x0001600000147ab9 */ /* 0x000fca0000000800 */
.L_x_12:
[----:B------:R-:W-:Y:S02]  /*1130*/  ULDC.64 UR4, c[0x0][0x5a0] ;  /* 0x0001680000047ab9 */ /* 0x000fe40000000a00 */
        /* <DEDUP_REMOVED lines=11> */
.L_x_14:
        /* <DEDUP_REMOVED lines=8> */
.L_x_16:
[----:B------:R-:W-:-:S05]  /*1270*/  ULDC UR21, c[0x0][0x584] ;  /* 0x0001610000157ab9 */ /* 0x000fca0000000800 */
.L_x_15:
[----:B------:R-:W-:-:S13]  /*1280*/  LOP3.LUT P0, RZ, R0, 0xff, RZ, 0xc0, !PT ;  /* 0x000000ff00ff7812 */ /* 0x000fda000780c0ff */
[----:B------:R-:W-:Y:S05]  /*1290*/  @!P0 EXIT ;  /* 0x000000000000894d */ /* 0x000fea0003800000 */
[----:B------:R-:W-:Y:S01]  /*12a0*/  ULDC UR4, c[0x0][0x28c] ;  /* 0x0000a30000047ab9 */ /* 0x000fe20000000800 */
[----:B------:R-:W-:Y:S02]  /*12b0*/  ULOP3.LUT UR22, UR13, 0x1, URZ, 0xfc, !UPT ;  /* 0x000000010d167892 */ /* 0x000fe4000f8efc3f */
[----:B------:R-:W-:-:S04]  /*12c0*/  UIADD3 UR4, UR4, 0x3f, URZ ;  /* 0x0000003f04047890 */ /* 0x000fc8000fffe03f */
[----:B------:R-:W-:-:S04]  /*12d0*/  USHF.R.S32.HI UR5, URZ, 0x1f, UR4 ;  /* 0x0000001f3f057899 */ /* 0x000fc80008011404 */
[----:B------:R-:W-:-:S03]  /*12e0*/  ULEA.HI UR5, UR5, UR4, URZ, 0x6 ;  /* 0x0000000405057291 */ /* 0x000fc6000f8f303f */
[----:B------:R-:W-:Y:S01]  /*12f0*/  UMOV UR4, URZ ;  /* 0x0000003f00047c82 */ /* 0x000fe20008000000 */
[----:B------:R-:W-:-:S03]  /*1300*/  USHF.R.S32.HI UR9, URZ, 0x6, UR5 ;  /* 0x000000063f097899 */ /* 0x000fc60008011405 */
[----:B------:R-:W-:-:S09]  /*1310*/  UMOV UR5, URZ ;  /* 0x0000003f00057c82 */ /* 0x000fd20008000000 */
.L_x_555:
[----:B------:R-:W-:Y:S01]  /*1320*/  STL [R1+0x450], RZ ;  /* 0x000450ff01007387 */ /* 0x000fe20000100800 */
[----:B--2---:R-:W2:Y:S01]  /*1330*/  S2UR UR18, SR_CgaCtaId ;  /* 0x00000000001279c3 */ /* 0x004ea20000008800 */
[----:B------:R-:W-:Y:S01]  /*1340*/  UMOV UR17, 0x400 ;  /* 0x0000040000117882 */ /* 0x000fe20000000000 */
[----:B------:R-:W-:Y:S01]  /*1350*/  UMOV UR6, URZ ;  /* 0x0000003f00067c82 */ /* 0x000fe20008000000 */
[----:B------:R-:W-:Y:S01]  /*1360*/  STL [R1+0x44c], RZ ;  /* 0x00044cff01007387 */ /* 0x000fe20000100800 */
[----:B------:R-:W-:Y:S01]  /*1370*/  UMOV UR7, URZ ;  /* 0x0000003f00077c82 */ /* 0x000fe20008000000 */
[----:B------:R-:W-:Y:S01]  /*1380*/  UMOV UR8, URZ ;  /* 0x0000003f00087c82 */ /* 0x000fe20008000000 */
[----:B------:R-:W-:Y:S01]  /*1390*/  UMOV UR23, UR5 ;  /* 0x0000000500177c82 */ /* 0x000fe20008000000 */
[----:B------:R-:W-:Y:S01]  /*13a0*/  STL [R1+0x448], RZ ;  /* 0x000448ff01007387 */ /* 0x000fe20000100800 */
[----:B-1-3--:R-:W1:Y:S01]  /*13b0*/  LDC R2, c[0x0][0x28c] ;  /* 0x0000a300ff027b82 */ /* 0x00ae620000000800 */
[----:B------:R-:W-:-:S02]  /*13c0*/  CS2R R236, SRZ ;  /* 0x0000000000ec7805 */ /* 0x000fc4000001ff00 */
[----:B------:R-:W-:Y:S01]  /*13d0*/  CS2R R234, SRZ ;  /* 0x0000000000ea7805 */ /* 0x000fe2000001ff00 */
[----:B------:R-:W-:Y:S01]  /*13e0*/  STL [R1+0x444], RZ ;  /* 0x000444ff01007387 */ /* 0x000fe20000100800 */
[----:B------:R-:W-:Y:S02]  /*13f0*/  CS2R R232, SRZ ;  /* 0x0000000000e87805 */ /* 0x000fe4000001ff00 */
[----:B------:R-:W-:Y:S02]  /*1400*/  CS2R R230, SRZ ;  /* 0x0000000000e67805 */ /* 0x000fe4000001ff00 */
[----:B------:R-:W-:Y:S01]  /*1410*/  CS2R R228, SRZ ;  /* 0x0000000000e47805 */ /* 0x000fe2000001ff00 */
[----:B------:R-:W-:Y:S01]  /*1420*/  STL [R1+0x440], RZ ;  /* 0x000440ff01007387 */ /* 0x000fe20000100800 */
[----:B------:R-:W-:Y:S02]  /*1430*/  CS2R R226, SRZ ;  /* 0x0000000000e27805 */ /* 0x000fe4000001ff00 */
        /* <DEDUP_REMOVED lines=15> */
[----:B-1----:R-:W-:Y:S02]  /*1530*/  ISETP.GE.AND P0, PT, R2, 0x1, PT ;  /* 0x000000010200780c */ /* 0x002fe40003f06270 */
        /* <DEDUP_REMOVED lines=39> */
[----:B0-----:R-:W-:Y:S02]  /*17b0*/  CS2R R16, SRZ ;  /* 0x0000000000107805 */ /* 0x001fe4000001ff00 */
[----:B------:R-:W-:-:S02]  /*17c0*/  CS2R R14, SRZ ;  /* 0x00000000000e7805 */ /* 0x000fc4000001ff00 */
[----:B------:R-:W-:Y:S01]  /*17d0*/  CS2R R12, SRZ ;  /* 0x00000000000c7805 */ /* 0x000fe2000001ff00 */
[----:B------:R-:W-:Y:S01]  /*17e0*/  STL [R1+0x404], RZ ;  /* 0x000404ff01007387 */ /* 0x000fe20000100800 */
[----:B------:R-:W-:Y:S02]  /*17f0*/  CS2R R10, SRZ ;  /* 0x00000000000a7805 */ /* 0x000fe4000001ff00 */
[----:B------:R-:W-:Y:S02]  /*1800*/  CS2R R8, SRZ ;  /* 0x0000000000087805 */ /* 0x000fe4000001ff00 */
[----:B------:R-:W-:Y:S01]  /*1810*/  CS2R R6, SRZ ;  /* 0x0000000000067805 */ /* 0x000fe2000001ff00 */
[----:B------:R-:W-:Y:S01]  /*1820*/  STL [R1+0x400], RZ ;  /* 0x000400ff01007387 */ /* 0x000fe20000100800 */
[----:B------:R-:W-:Y:S01]  /*1830*/  CS2R R4, SRZ ;  /* 0x0000000000047805 */ /* 0x000fe2000001ff00 */
[----:B------:R-:W-:Y:S01]  /*1840*/  IMAD.MOV.U32 R3, RZ, RZ, RZ ;  /* 0x000000ffff037224 */ /* 0x000fe200078e00ff */
[----:B------:R-:W-:Y:S01]  /*1850*/  CS2R R24, SRZ ;  /* 0x0000000000187805 */ /* 0x000fe2000001ff00 */
[----:B------:R-:W-:Y:S01]  /*1860*/  STL [R1+0x3fc], RZ ;  /* 0x0003fcff01007387 */ /* 0x000fe20000100800 */
[----:B------:R-:W-:-:S02]  /*1870*/  CS2R R26, SRZ ;  /* 0x00000000001a7805 */ /* 0x000fc4000001ff00 */
[----:B------:R-:W-:Y:S02]  /*1880*/  CS2R R28, SRZ ;  /* 0x00000000001c7805 */ /* 0x000fe4000001ff00 */
[----:B------:R-:W-:Y:S01]  /*1890*/  CS2R R30, SRZ ;  /* 0x00000000001e7805 */ /* 0x000fe2000001ff00 */
[----:B------:R-:W-:Y:S01]  /*18a0*/  STL [R1+0x3f8], RZ ;  /* 0x0003f8ff01007387 */ /* 0x000fe20000100800 */
[----:B------:R-:W-:Y:S02]  /*18b0*/  CS2R R32, SRZ ;  /* 0x0000000000207805 */ /* 0x000fe4000001ff00 */
[----:B------:R-:W-:Y:S02]  /*18c0*/  CS2R R34, SRZ ;  /* 0x0000000000227805 */ /* 0x000fe4000001ff00 */
        /* <DEDUP_REMOVED lines=77> */
[----:B------:R-:W-:Y:S04]  /*1da0*/  STL [R1+0x3a8], RZ ;  /* 0x0003a8ff01007387 */ /* 0x000fe80000100800 */
        /* <DEDUP_REMOVED lines=106> */
[----:B------:R-:W-:Y:S04]  /*2450*/  STL [R1], RZ ;  /* 0x000000ff01007387 */ /* 0x000fe80000100800 */
        /* <DEDUP_REMOVED lines=39> */
[----:B------:R-:W-:Y:S01]  /*26d0*/  STL [R1+0xa0], RZ ;  /* 0x0000a0ff01007387 */ /* 0x000fe20000100800 */
[----:B------:R-:W0:Y:S03]  /*26e0*/  S2R R0, SR_TID.X ;  /* 0x0000000000007919 */ /* 0x000e260000002100 */
        /* <DEDUP_REMOVED lines=8> */
[----:B0-----:R-:W-:-:S03]  /*2770*/  LOP3.LUT R0, R0, 0x80, RZ, 0xc0, !PT ;  /* 0x0000008000007812 */ /* 0x001fc600078ec0ff */
[----:B------:R-:W-:Y:S01]  /*2780*/  STL [R1+0xc4], RZ ;  /* 0x0000c4ff01007387 */ /* 0x000fe20000100800 */
[----:B------:R-:W-:-:S03]  /*2790*/  SHF.R.U32.HI R0, RZ, 0x7, R0 ;  /* 0x00000007ff007819 */ /* 0x000fc60000011600 */
        /* <DEDUP_REMOVED lines=33> */
[----:B------:R-:W0:Y:S04]  /*29b0*/  SHFL.IDX PT, R0, R0, RZ, 0x1f ;  /* 0x00001fff00007589 */ /* 0x000e2800000e0000 */
[----:B------:R1:W-:Y:S04]  /*29c0*/  STL [R1+0x14c], RZ ;  /* 0x00014cff01007387 */ /* 0x0003e80000100800 */
[----:B------:R1:W-:Y:S04]  /*29d0*/  STL [R1+0x150], RZ ;  /* 0x000150ff01007387 */ /* 0x0003e80000100800 */
[----:B------:R1:W-:Y:S04]  /*29e0*/  STL [R1+0x154], RZ ;  /* 0x000154ff01007387 */ /* 0x0003e80000100800 */
[----:B------:R1:W-:Y:S04]  /*29f0*/  STL [R1+0x158], RZ ;  /* 0x000158ff01007387 */ /* 0x0003e80000100800 */
[----:B------:R1:W-:Y:S04]  /*2a00*/  STL [R1+0x15c], RZ ;  /* 0x00015cff01007387 */ /* 0x0003e80000100800 */
[----:B------:R1:W-:Y:S01]  /*2a10*/  STL [R1+0x160], RZ ;  /* 0x000160ff01007387 */ /* 0x0003e20000100800 */
[----:B0-----:R-:W-:Y:S01]  /*2a20*/  R2UR UR12, R0 ;  /* 0x00000000000c72ca */ /* 0x001fe200000e0000 */
[----:B------:R-:W-:-:S02]  /*2a30*/  IMAD.U32 R0, RZ, RZ, UR4 ;  /* 0x00000004ff007e24 */ /* 0x000fc4000f8e00ff */
[----:B------:R1:W-:Y:S04]  /*2a40*/  STL [R1+0x164], RZ ;  /* 0x000164ff01007387 */ /* 0x0003e80000100800 */
[----:B------:R1:W-:Y:S04]  /*2a50*/  STL [R1+0x168], RZ ;  /* 0x000168ff01007387 */ /* 0x0003e80000100800 */
[----:B------:R1:W-:Y:S02]  /*2a60*/  STL [R1+0x16c], RZ ;  /* 0x00016cff01007387 */ /* 0x0003e40000100800 */
[----:B------:R-:W-:-:S02]  /*2a70*/  ULEA.HI UR11, UR12, UR12, URZ, 0x1 ;  /* 0x0000000c0c0b7291 */ /* 0x000fc4000f8f083f */
[----:B------:R1:W-:Y:S02]  /*2a80*/  STL [R1+0x170], RZ ;  /* 0x000170ff01007387 */ /* 0x0003e40000100800 */
[----:B------:R-:W-:Y:S02]  /*2a90*/  ULOP3.LUT UR16, UR11, 0xffffe, URZ, 0xc0, !UPT ;  /* 0x000ffffe0b107892 */ /* 0x000fe4000f8ec03f */
[----:B------:R1:W-:Y:S01]  /*2aa0*/  STL [R1+0x174], RZ ;  /* 0x000174ff01007387 */ /* 0x0003e20000100800 */
[----:B--2---:R-:W-:Y:S02]  /*2ab0*/  ULEA UR11, UR18, UR17, 0x18 ;  /* 0x00000011120b7291 */ /* 0x004fe4000f8ec03f */
[----:B------:R-:W-:Y:S01]  /*2ac0*/  UIADD3 UR16, UR12, -UR16, URZ ;  /* 0x800000100c107290 */ /* 0x000fe2000fffe03f */
[----:B------:R1:W-:Y:S03]  /*2ad0*/  STL [R1+0x178], RZ ;  /* 0x000178ff01007387 */ /* 0x0003e60000100800 */
[----:B------:R-:W-:Y:S01]  /*2ae0*/  ULEA UR16, UR16, UR11, 0xc ;  /* 0x0000000b10107291 */ /* 0x000fe2000f8e603f */
[----:B------:R1:W-:Y:S03]  /*2af0*/  STL [R1+0x17c], RZ ;  /* 0x00017cff01007387 */ /* 0x0003e60000100800 */
[----:B------:R-:W-:Y:S01]  /*2b00*/  UIADD3 UR16, UR16, 0x100, URZ ;  /* 0x0000010010107890 */ /* 0x000fe2000fffe03f */
[----:B------:R1:W-:Y:S03]  /*2b10*/  STL [R1+0x180], RZ ;  /* 0x000180ff01007387 */ /* 0x0003e60000100800 */
[----:B------:R-:W-:Y:S01]  /*2b20*/  USHF.R.U32.HI UR12, URZ, 0x4, UR16 ;  /* 0x000000043f0c7899 */ /* 0x000fe20008011610 */
[----:B------:R1:W-:Y:S03]  /*2b30*/  STL [R1+0x184], RZ ;  /* 0x000184ff01007387 */ /* 0x0003e60000100800 */
[----:B------:R-:W-:Y:S01]  /*2b40*/  ULOP3.LUT UR12, UR12, 0x3fff, URZ, 0xc0, !UPT ;  /* 0x00003fff0c0c7892 */ /* 0x000fe2000f8ec03f */
[----:B------:R1:W-:Y:S04]  /*2b50*/  STL [R1+0x188], RZ ;  /* 0x000188ff01007387 */ /* 0x0003e80000100800 */
        /* <DEDUP_REMOVED lines=28> */
[----:B------:R1:W-:Y:S01]  /*2d20*/  STL [R1+0x1fc], RZ ;  /* 0x0001fcff01007387 */ /* 0x0003e20000100800 */
[----:B------:R-:W-:Y:S05]  /*2d30*/  @!P0 BRA `(.L_x_17) ;  /* 0x0000004000c08947 */ /* 0x000fea0003800000 */
[----:B------:R-:W-:-:S06]  /*2d40*/  UISETP.NE.AND UP0, UPT, UR22, 0x3, UPT ;  /* 0x000000031600788c */ /* 0x000fcc000bf05270 */
[----:B------:R-:W-:-:S13]  /*2d50*/  PLOP3.LUT P1, PT, PT, PT, UP0, 0x80, 0x0 ;  /* 0x000000000000781c */ /* 0x000fda0003f2f008 */
[----:B------:R-:W-:Y:S05]  /*2d60*/  @!P1 BRA `(.L_x_18) ;  /* 0x0000000000049947 */ /* 0x000fea0003800000 */
[----:B------:R-:W-:Y:S01]  /*2d70*/  BPT.TRAP 0x1 ;  /* 0x000000040000795c */ /* 0x000fe20000300000 */
.L_x_18:
[----:B------:R-:W-:Y:S01]  /*2d80*/  ULEA UR6, UR5, UR11, 0x3 ;  /* 0x0000000b05067291 */ /* 0x000fe2000f8e183f */
[----:B------:R-:W-:-:S05]  /*2d90*/  IMAD.U32 R0, RZ, RZ, UR4 ;  /* 0x00000004ff007e24 */ /* 0x000fca000f8e00ff */
[----:B------:R-:W-:-:S04]  /*2da0*/  SHF.L.U32 R0, R0, 0x1f, RZ ;  /* 0x0000001f00007819 */ /* 0x000fc800000006ff */
[----:B------:R0:W2:Y:S01]  /*2db0*/  SYNCS.PHASECHK.TRANS64.TRYWAIT P0, [UR6], R0 ;  /* 0x00000000ff0075a7 */ /* 0x0000a20008000146 */
[----:B------:R-:W-:Y:S05]  /*2dc0*/  @!P1 BRA `(.L_x_19) ;  /* 0x0000000000049947 */ /* 0x000fea0003800000 */
[----:B------:R-:W-:Y:S01]  /*2dd0*/  BPT.TRAP 0x1 ;  /* 0x000000040000795c */ /* 0x000fe20000300000 */
.L_x_19:
[----:B--2---:R-:W-:Y:S05]  /*2de0*/  @P0 BRA `(.L_x_20) ;  /* 0x0000000000080947 */ /* 0x004fea0003800000 */
[----:B------:R-:W2:Y:S02]  /*2df0*/  SYNCS.PHASECHK.TRANS64.TRYWAIT P0, [UR6], R0 ;  /* 0x00000000ff0075a7 */ /* 0x000ea40008000146 */
[----:B--2---:R-:W-:Y:S05]  /*2e00*/  @!P0 BRA `(.L_x_21) ;  /* 0x0000022400948947 */ /* 0x004fea0003800000 */
.L_x_20:
[----:B------:R-:W-:Y:S01]  /*2e10*/  UIADD3 UR6, UR11, 0x14100, URZ ;  /* 0x000141000b067890 */ /* 0x000fe2000fffe03f */
[----:B------:R-:W-:Y:S01]  /*2e20*/  WARPGROUP.ARRIVE ;  /* 0x00000000000079c5 */ /* 0x000fe20000000000 */
[----:B------:R-:W-:Y:S02]  /*2e30*/  ULOP3.LUT UR7, UR12, 0x10000, URZ, 0xfc, !UPT ;  /* 0x000100000c077892 */ /* 0x000fe4000f8efc3f */
[----:B------:R-:W-:Y:S02]  /*2e40*/  USHF.R.U32.HI UR6, URZ, 0x4, UR6 ;  /* 0x000000043f067899 */ /* 0x000fe40008011606 */
[----:B------:R-:W-:Y:S02]  /*2e50*/  ULEA UR7, UR5, UR7, 0xa ;  /* 0x0000000705077291 */ /* 0x000fe4000f8e503f */
[----:B------:R-:W-:Y:S01]  /*2e60*/  ULOP3.LUT UR6, UR6, 0x3fff, URZ, 0xc0, !UPT ;  /* 0x00003fff06067892 */ /* 0x000fe2000f8ec03f */
[----:B------:R-:W-:Y:S01]  /*2e70*/  UMOV UR17, 0x80000020 ;  /* 0x8000002000117882 */ /* 0x000fe20000000000 */
[----:B------:R-:W-:-:S02]  /*2e80*/  UMOV UR19, 0x80000020 ;  /* 0x8000002000137882 */ /* 0x000fc40000000000 */
[----:B------:R-:W-:Y:S01]  /*2e90*/  ULOP3.LUT UR6, UR6, 0x10000, URZ, 0xfc, !UPT ;  /* 0x0001000006067892 */ /* 0x000fe2000f8efc3f */
[----:B------:R-:W-:-:S03]  /*2ea0*/  UMOV UR16, UR7 ;  /* 0x0000000700107c82 */ /* 0x000fc60008000000 */
[----:B------:R-:W-:-:S03]  /*2eb0*/  ULEA UR8, UR5, UR6, 0xa ;  /* 0x0000000605087291 */ /* 0x000fc6000f8e503f */
[----:B------:R-:W-:-:S04]  /*2ec0*/  UMOV UR6, 0x2 ;  /* 0x0000000200067882 */ /* 0x000fc80000000000 */
[----:B------:R-:W-:Y:S02]  /*2ed0*/  UMOV UR18, UR8 ;  /* 0x0000000800127c82 */ /* 0x000fe40008000000 */
[----:B------:R-:W-:Y:S01]  /*2ee0*/  QGMMA.64x256x32.F32.E4M3.E4M3 R24, gdesc[UR16], RZ, !UPT, gsb0 ;  /* 0x03e00000101879f3 */ /* 0x000fe2000c0008ff */
[----:B------:R-:W-:Y:S01]  /*2ef0*/  UIADD3 UR16, UR7, 0x200, URZ ;  /* 0x0000020007107890 */ /* 0x000fe2000fffe03f */
[----:B------:R-:W-:Y:S01]  /*2f00*/  UMOV UR17, 0x80000020 ;  /* 0x8000002000117882 */ /* 0x000fe20000000000 */
[----:B------:R-:W-:Y:S02]  /*2f10*/  WARPGROUP.DEPBAR.LE gsb0, 0x0 ;  /* 0x00008000000079c5 */ /* 0x000fe40000010000 */
[----:B------:R-:W-:Y:S04]  /*2f20*/  STL.64 [R1], R24 ;  /* 0x0000001801007387 */ /* 0x000fe80000100a00 */
[----:B------:R-:W-:Y:S04]  /*2f30*/  STL.64 [R1+0x8], R26 ;  /* 0x0000081a01007387 */ /* 0x000fe80000100a00 */
        /* <DEDUP_REMOVED lines=61> */
[----:B------:R3:W-:Y:S02]  /*3310*/  STL.64 [R1+0x1f8], R150 ;  /* 0x0001f89601007387 */ /* 0x0007e40000100a00 */
[----:B---3--:R-:W-:-:S06]  /*3320*/  WARPGROUP.ARRIVE ;  /* 0x00000000000079c5 */ /* 0x008fcc0000000000 */
[----:B------:R-:W-:Y:S03]  /*3330*/  QGMMA.64x256x32.F32.E4M3.E4M3 R24, gdesc[UR16], RZ, !UPT, gsb0 ;  /* 0x03e00000101879f3 */ /* 0x000fe6000c0008ff */
[----:B------:R-:W-:Y:S02]  /*3340*/  WARPGROUP.DEPBAR.LE gsb0, 0x0 ;  /* 0x00008000000079c5 */ /* 0x000fe40000010000 */
        /* <DEDUP_REMOVED lines=21> */
[----:B------:R3:W-:Y:S04]  /*34a0*/  STL.64 [R1+0x478], R108 ;  /* 0x0004786c01007387 */ /* 0x0007e80000100a00 */
        /* <DEDUP_REMOVED lines=70> */
[----:B---3--:R-:W3:Y:S04]  /*3910*/  LDL.LU.64 R108, [R1] ;  /* 0x00000000016c7983 */ /* 0x008ee80000300a00 */
[----:B------:R-:W3:Y:S04]  /*3920*/  LDL.LU.64 R110, [R1+0x8] ;  /* 0x00000800016e7983 */ /* 0x000ee80000300a00 */
        /* <DEDUP_REMOVED lines=61> */
[----:B------:R-:W3:Y:S01]  /*3d00*/  LDL.LU.64 R234, [R1+0x1f8] ;  /* 0x0001f80001ea7983 */ /* 0x000ee20000300a00 */
[----:B------:R-:W-:-:S02]  /*3d10*/  UIADD3 UR16, UR7, 0x2, URZ ;  /* 0x0000000207107890 */ /* 0x000fc4000fffe03f */
[----:B------:R-:W-:Y:S01]  /*3d20*/  UIADD3 UR18, UR8, 0x2, URZ ;  /* 0x0000000208127890 */ /* 0x000fe2000fffe03f */
[----:B------:R-:W-:Y:S01]  /*3d30*/  STL [R1+0x338], RZ ;  /* 0x000338ff01007387 */ /* 0x000fe20000100800 */
[----:B------:R-:W-:Y:S01]  /*3d40*/  UMOV UR17, 0x80000020 ;  /* 0x8000002000117882 */ /* 0x000fe20000000000 */
[----:B------:R-:W-:Y:S02]  /*3d50*/  UMOV UR19, 0x80000020 ;  /* 0x8000002000137882 */ /* 0x000fe40000000000 */
        /* <DEDUP_REMOVED lines=25> */
[----:B---3--:R-:W-:-:S06]  /*3ef0*/  WARPGROUP.ARRIVE ;  /* 0x00000000000079c5 */ /* 0x008fcc0000000000 */
[----:B------:R-:W-:Y:S03]  /*3f00*/  QGMMA.64x256x32.F32.E4M3.E4M3 R108, gdesc[UR16], R108, gsb0 ;  /* 0x03e00000106c79f3 */ /* 0x000fe6000800086c */
[----:B------:R-:W-:Y:S02]  /*3f10*/  WARPGROUP.DEPBAR.LE gsb0, 0x0 ;  /* 0x00008000000079c5 */ /* 0x000fe40000010000 */
[----:B------:R-:W-:Y:S01]  /*3f20*/  STL.64 [R1], R108 ;  /* 0x0000006c01007387 */ /* 0x000fe20000100a00 */
[----:B------:R-:W-:Y:S01]  /*3f30*/  UIADD3 UR16, UR7, 0x202, URZ ;  /* 0x0000020207107890 */ /* 0x000fe2000fffe03f */
[----:B------:R-:W-:Y:S02]  /*3f40*/  IMAD.MOV.U32 R2, RZ, RZ, R234 ;  /* 0x000000ffff027224 */ /* 0x000fe400078e00ea */
[----:B------:R-:W-:Y:S01]  /*3f50*/  STL.64 [R1+0x8], R110 ;  /* 0x0000086e01007387 */ /* 0x000fe20000100a00 */
[----:B------:R-:W-:Y:S01]  /*3f60*/  UMOV UR17, 0x80000020 ;  /* 0x8000002000117882 */ /* 0x000fe20000000000 */
[----:B------:R-:W-:Y:S01]  /*3f70*/  ULDC UR7, c[0x0][0x50c] ;  /* 0x0001430000077ab9 */ /* 0x000fe20000000800 */
[----:B0-2---:R-:W-:Y:S01]  /*3f80*/  IMAD.MOV.U32 R0, RZ, RZ, R235 ;  /* 0x000000ffff007224 */ /* 0x005fe200078e00eb */
        /* <DEDUP_REMOVED lines=62> */
[----:B0-----:R-:W3:Y:S04]  /*4370*/  LDL.LU.64 R150, [R1+0x520] ;  /* 0x0005200001967983 */ /* 0x001ee80000300a00 */
        /* <DEDUP_REMOVED lines=21> */
[----:B------:R-:W-:Y:S01]  /*44d0*/  UISETP.NE.AND UP0, UPT, UR7, 0x2, UPT ;  /* 0x000000020700788c */ /* 0x000fe2000bf05270 */
[----:B------:R-:W-:-:S02]  /*44e0*/  CS2R R236, SRZ ;  /* 0x0000000000ec7805 */ /* 0x000fc4000001ff00 */
[----:B--2---:R-:W-:Y:S01]  /*44f0*/  CS2R R234, SRZ ;  /* 0x0000000000ea7805 */ /* 0x004fe2000001ff00 */
[----:B------:R0:W-:Y:S01]  /*4500*/  STL [R1+0x2d0], RZ ;  /* 0x0002d0ff01007387 */ /* 0x0001e20000100800 */
[----:B------:R-:W-:Y:S01]  /*4510*/  USEL UR7, URZ, 0x1, UP0 ;  /* 0x000000013f077887 */ /* 0x000fe20008000000 */
[----:B------:R-:W-:Y:S02]  /*4520*/  CS2R R232, SRZ ;  /* 0x0000000000e87805 */ /* 0x000fe4000001ff00 */
[----:B------:R-:W-:Y:S01]  /*4530*/  CS2R R230, SRZ ;  /* 0x0000000000e67805 */ /* 0x000fe2000001ff00 */
[----:B------:R0:W-:Y:S01]  /*4540*/  STL [R1+0x2cc], RZ ;  /* 0x0002ccff01007387 */ /* 0x0001e20000100800 */
[----:B------:R-:W-:Y:S02]  /*4550*/  CS2R R228, SRZ ;  /* 0x0000000000e47805 */ /* 0x000fe4000001ff00 */
[----:B------:R-:W-:Y:S02]  /*4560*/  CS2R R226, SRZ ;  /* 0x0000000000e27805 */ /* 0x000fe4000001ff00 */
[----:B------:R-:W-:Y:S01]  /*4570*/  ISETP.NE.AND P0, PT, RZ, UR7, PT ;  /* 0x00000007ff007c0c */ /* 0x000fe2000bf05270 */
[----:B------:R0:W-:Y:S01]  /*4580*/  STL [R1+0x2c8], RZ ;  /* 0x0002c8ff01007387 */ /* 0x0001e20000100800 */
[----:B------:R-:W-:-:S02]  /*4590*/  CS2R R224, SRZ ;  /* 0x0000000000e07805 */ /* 0x000fc4000001ff00 */
[----:B------:R-:W-:Y:S02]  /*45a0*/  CS2R R222, SRZ ;  /* 0x0000000000de7805 */ /* 0x000fe4000001ff00 */
[----:B------:R-:W-:Y:S01]  /*45b0*/  CS2R R220, SRZ ;  /* 0x0000000000dc7805 */ /* 0x000fe2000001ff00 */
[----:B------:R0:W-:Y:S01]  /*45c0*/  STL [R1+0x2c4], RZ ;  /* 0x0002c4ff01007387 */ /* 0x0001e20000100800 */
[----:B------:R-:W-:Y:S02]  /*45d0*/  CS2R R218, SRZ ;  /* 0x0000000000da7805 */ /* 0x000fe4000001ff00 */
[----:B------:R-:W-:Y:S02]  /*45e0*/  CS2R R216, SRZ ;  /* 0x0000000000d87805 */ /* 0x000fe4000001ff00 */
[----:B------:R-:W-:Y:S01]  /*45f0*/  CS2R R214, SRZ ;  /* 0x0000000000d67805 */ /* 0x000fe2000001ff00 */
        /* <DEDUP_REMOVED lines=54> */
[----:B------:R-:W-:Y:S01]  /*4960*/  CS2R R4, SRZ ;  /* 0x0000000000047805 */ /* 0x000fe2000001ff00 */
[----:B------:R-:W-:Y:S01]  /*4970*/  IMAD.MOV.U32 R3, RZ, RZ, RZ ;  /* 0x000000ffff037224 */ /* 0x000fe200078e00ff */
        /* <DEDUP_REMOVED lines=35> */
[----:B---3--:R-:W-:-:S06]  /*4bb0*/  WARPGROUP.ARRIVE ;  /* 0x00000000000079c5 */ /* 0x008fcc0000000000 */
[----:B------:R-:W-:Y:S03]  /*4bc0*/  QGMMA.64x256x32.F32.E4M3.E4M3 R24, gdesc[UR16], R24, gsb0 ;  /* 0x03e00000101879f3 */ /* 0x000fe60008000818 */
[----:B------:R-:W-:Y:S02]  /*4bd0*/  WARPGROUP.DEPBAR.LE gsb0, 0x0 ;  /* 0x00008000000079c5 */ /* 0x000fe40000010000 */
[----:B0-----:R-:W-:Y:S05]  /*4be0*/  @!P0 BRA `(.L_x_22) ;  /* 0x0000002000f88947 */ /* 0x001fea0003800000 */
[----:B------:R-:W2:Y:S04]  /*4bf0*/  LDL R3, [R1] ;  /* 0x0000000001037983 */ /* 0x000ea80000100800 */
[----:B------:R-:W3:Y:S04]  /*4c00*/  LDL R4, [R1+0x4] ;  /* 0x0000040001047983 */ /* 0x000ee80000100800 */
[----:B------:R-:W4:Y:S04]  /*4c10*/  LDL R5, [R1+0x8] ;  /* 0x0000080001057983 */ /* 0x000f280000100800 */
[----:B------:R-:W5:Y:S04]  /*4c20*/  LDL R6, [R1+0xc] ;  /* 0x00000c0001067983 */ /* 0x000f680000100800 */
        /* <DEDUP_REMOVED lines=101> */
[----:B------:R0:W-:Y:S04]  /*5280*/  STL [R1+0x4c4], R131 ;  /* 0x0004c48301007387 */ /* 0x0001e80000100800 */
[----:B0-----:R-:W5:Y:S04]  /*5290*/  LDL R131, [R1+0x1a4] ;  /* 0x0001a40001837983 */ /* 0x001f680000100800 */
        /* <DEDUP_REMOVED lines=39> */
[----:B0-----:R-:W5:Y:S01]  /*5510*/  LDL R151, [R1+0x1f4] ;  /* 0x0001f40001977983 */ /* 0x001f620000100800 */
[----:B------:R-:W-:-:S01]  /*5520*/  FADD R2, RZ, R2 ;  /* 0x00000002ff027221 */ /* 0x000fc20000000000 */
[----:B------:R-:W-:Y:S01]  /*5530*/  FADD R0, RZ, R0 ;  /* 0x00000000ff007221 */ /* 0x000fe20000000000 */
[----:B--2---:R-:W-:-:S01]  /*5540*/  FADD R3, RZ, R3 ;  /* 0x00000003ff037221 */ /* 0x004fc20000000000 */
[----:B---3--:R-:W-:Y:S01]  /*5550*/  FADD R4, RZ, R4 ;  /* 0x00000004ff047221 */ /* 0x008fe20000000000 */
[----:B----4-:R-:W-:-:S01]  /*5560*/  FADD R5, RZ, R5 ;  /* 0x00000005ff057221 */ /* 0x010fc20000000000 */
[----:B-----5:R-:W-:Y:S01]  /*5570*/  FADD R6, RZ, R6 ;  /* 0x00000006ff067221 */ /* 0x020fe20000000000 */
[----:B------:R-:W-:-:S01]  /*5580*/  FADD R7, RZ, R7 ;  /* 0x00000007ff077221 */ /* 0x000fc20000000000 */
[----:B------:R-:W-:Y:S01]  /*5590*/  FADD R8, RZ, R8 ;  /* 0x00000008ff087221 */ /* 0x000fe20000000000 */
        /* <DEDUP_REMOVED lines=13> */
[----:B------:R-:W2:Y:S01]  /*5670*/  LDL.LU R131, [R1+0x4c4] ;  /* 0x0004c40001837983 */ /* 0x000ea20000300800 */
        /* <DEDUP_REMOVED lines=13> */
[----:B------:R-:W3:Y:S01]  /*5750*/  LDL.LU R132, [R1+0x4c0] ;  /* 0x0004c00001847983 */ /* 0x000ee20000300800 */
        /* <DEDUP_REMOVED lines=16> */
[----:B------:R0:W-:Y:S01]  /*5860*/  STL [R1+0x200], R133 ;  /* 0x0002008501007387 */ /* 0x0001e20000100800 */
        /* <DEDUP_REMOVED lines=9> */
[----:B0-----:R-:W4:Y:S01]  /*5900*/  LDL.LU R133, [R1+0x4bc] ;  /* 0x0004bc0001857983 */ /* 0x001f220000300800 */
[----:B------:R-:W-:-:S01]  /*5910*/  FADD R184, RZ, R184 ;  /* 0x000000b8ffb87221 */ /* 0x000fc20000000000 */
[----:B------:R-:W-:Y:S01]  /*5920*/  FADD R185, RZ, R185 ;  /* 0x000000b9ffb97221 */ /* 0x000fe20000000000 */
[----:B------:R-:W-:-:S01]  /*5930*/  FADD R186, RZ, R186 ;  /* 0x000000baffba7221 */ /* 0x000fc20000000000 */
        /* <DEDUP_REMOVED lines=10> */
[----:B0-----:R-:W5:Y:S01]  /*59e0*/  LDL.LU R134, [R1+0x4b8] ;  /* 0x0004b80001867983 */ /* 0x001f620000300800 */
        /* <DEDUP_REMOVED lines=52> */
[----:B0-----:R-:W5:Y:S04]  /*5d30*/  LDL.LU R138, [R1+0x4a8] ;  /* 0x0004a800018a7983 */ /* 0x001f680000300800 */
[----:B------:R0:W-:Y:S01]  /*5d40*/  STL [R1+0x218], R139 ;  /* 0x0002188b01007387 */ /* 0x0001e20000100800 */
[----:B------:R-:W-:-:S03]  /*5d50*/  FADD R140, RZ, R140 ;  /* 0x0000008cff8c7221 */ /* 0x000fc60000000000 */
        /* <DEDUP_REMOVED lines=34> */
[----:B------:R0:W-:Y:S04]  /*5f80*/  STL [R1+0x248], R151 ;  /* 0x0002489701007387 */ /* 0x0001e80000100800 */
[----:B0-----:R-:W5:Y:S04]  /*5f90*/  LDL.LU R151, [R1+0x474] ;  /* 0x0004740001977983 */ /* 0x001f680000300800 */
[----:B------:R0:W-:Y:S04]  /*5fa0*/  STL [R1+0x24c], R2 ;  /* 0x00024c0201007387 */ /* 0x0001e80000100800 */
[----:B------:R1:W-:Y:S01]  /*5fb0*/  STL [R1+0x250], R0 ;  /* 0x0002500001007387 */ /* 0x0003e20000100800 */
[----:B0-----:R-:W-:-:S01]  /*5fc0*/  FADD R2, RZ, R24 ;  /* 0x00000018ff027221 */ /* 0x001fc20000000000 */
[----:B-1----:R-:W-:-:S04]  /*5fd0*/  FADD R0, RZ, R25 ;  /* 0x00000019ff007221 */ /* 0x002fc80000000000 */
        /* <DEDUP_REMOVED lines=211> */
[----:B--2---:R-:W-:-:S04]  /*6d10*/  FADD R0, RZ, R131 ;  /* 0x00000083ff007221 */ /* 0x004fc80000000000 */
[----:B------:R3:W-:Y:S04]  /*6d20*/  STL [R1+0x3fc], R2 ;  /* 0x0003fc0201007387 */ /* 0x0007e80000100800 */
[----:B------:R4:W-:Y:S01]  /*6d30*/  STL [R1+0x400], R0 ;  /* 0x0004000001007387 */ /* 0x0009e20000100800 */
[----:B---3--:R-:W-:-:S01]  /*6d40*/  FADD R2, RZ, R132 ;  /* 0x00000084ff027221 */ /* 0x008fc20000000000 */
[----:B----4-:R-:W-:-:S04]  /*6d50*/  FADD R0, RZ, R133 ;  /* 0x00000085ff007221 */ /* 0x010fc80000000000 */
[----:B------:R5:W-:Y:S04]  /*6d60*/  STL [R1+0x404], R2 ;  /* 0x0004040201007387 */ /* 0x000be80000100800 */
[----:B------:R0:W-:Y:S01]  /*6d70*/  STL [R1+0x408], R0 ;  /* 0x0004080001007387 */ /* 0x0001e20000100800 */
[----:B-----5:R-:W-:-:S01]  /*6d80*/  FADD R2, RZ, R134 ;  /* 0x00000086ff027221 */ /* 0x020fc20000000000 */
[----:B0-----:R-:W-:-:S04]  /*6d90*/  FADD R0, RZ, R135 ;  /* 0x00000087ff007221 */ /* 0x001fc80000000000 */
        /* <DEDUP_REMOVED lines=34> */
[----:B------:R-:W-:-:S05]  /*6fc0*/  UMOV UR6, URZ ;  /* 0x0000003f00067c82 */ /* 0x000fca0008000000 */
.L_x_22:
[----:B------:R-:W-:-:S04]  /*6fd0*/  UIADD3 UR23, UR5, 0x1, URZ ;  /* 0x0000000105177890 */ /* 0x000fc8000fffe03f */
[----:B------:R-:W-:-:S04]  /*6fe0*/  UISETP.NE.AND UP0, UPT, UR23, 0x5, UPT ;  /* 0x000000051700788c */ /* 0x000fc8000bf05270 */
[----:B------:R-:W-:Y:S02]  /*6ff0*/  USEL UR8, URZ, 0x1, UP0 ;  /* 0x000000013f087887 */ /* 0x000fe40008000000 */
[----:B------:R-:W-:Y:S02]  /*7000*/  USEL UR23, UR23, URZ, UP0 ;  /* 0x0000003f17177287 */ /* 0x000fe40008000000 */
[----:B------:R-:W-:-:S06]  /*7010*/  ULOP3.LUT UR8, UR4, UR8, URZ, 0x3c, !UPT ;  /* 0x0000000804087292 */ /* 0x000fcc000f8e3c3f */
[----:B0-----:R-:W-:Y:S01]  /*7020*/  IMAD.U32 R0, RZ, RZ, UR8 ;  /* 0x00000008ff007e24 */ /* 0x001fe2000f8e00ff */
[----:B------:R-:W-:-:S06]  /*7030*/  UMOV UR8, 0x1 ;  /* 0x0000000100087882 */ /* 0x000fcc0000000000 */
.L_x_17:
[----:B------:R-:W-:-:S04]  /*7040*/  UISETP.LT.AND UP0, UPT, UR9, 0x1, UPT ;  /* 0x000000010900788c */ /* 0x000fc8000bf01270 */
[----:B------:R-:W-:-:S04]  /*7050*/  USEL UR16, UR9, 0x1, UP0 ;  /* 0x0000000109107887 */ /* 0x000fc80008000000 */
[----:B------:R-:W-:-:S04]  /*7060*/  UIADD3 UR16, UR9, -UR16, URZ ;  /* 0x8000001009107290 */ /* 0x000fc8000fffe03f */
[----:B------:R-:W-:-:S06]  /*7070*/  UISETP.GE.AND UP0, UPT, UR16, 0x1, UPT ;  /* 0x000000011000788c */ /* 0x000fcc000bf06270 */
[----:B------:R-:W-:-:S13]  /*7080*/  PLOP3.LUT P0, PT, PT, PT, UP0, 0x80, 0x0 ;  /* 0x000000000000781c */ /* 0x000fda0003f0f008 */
[----:B------:R-:W-:Y:S05]  /*7090*/  @!P0 BRA `(.L_x_23) ;  /* 0x0000006000688947 */ /* 0x000fea0003800000 */
[----:B------:R-:W-:Y:S01]  /*70a0*/  UMOV UR24, UR16 ;  /* 0x0000001000187c82 */ /* 0x000fe20008000000 */
[----:B------:R-:W-:Y:S01]  /*70b0*/  UMOV UR25, UR5 ;  /* 0x0000000500197c82 */ /* 0x000fe20008000000 */
[----:B------:R-:W-:-:S05]  /*70c0*/  ULDC UR26, c[0x0][0x50c] ;  /* 0x00014300001a7ab9 */ /* 0x000fca0000000800 */
.L_x_31:
[----:B------:R-:W-:-:S06]  /*70d0*/  UISETP.NE.AND UP0, UPT, UR22, 0x3, UPT ;  /* 0x000000031600788c */ /* 0x000fcc000bf05270 */
[----:B------:R-:W-:-:S13]  /*70e0*/  PLOP3.LUT P1, PT, PT, PT, UP0, 0x80, 0x0 ;  /* 0x000000000000781c */ /* 0x000fda0003f2f008 */
[----:B------:R-:W-:Y:S05]  /*70f0*/  @!P1 BRA `(.L_x_24) ;  /* 0x0000000000049947 */ /* 0x000fea0003800000 */
[----:B------:R-:W-:Y:S01]  /*7100*/  BPT.TRAP 0x1 ;  /* 0x000000040000795c */ /* 0x000fe20000300000 */
.L_x_24:
[----:B------:R-:W0:Y:S01]  /*7110*/  S2UR UR16, SR_CgaCtaId ;  /* 0x00000000001079c3 */ /* 0x000e220000008800 */
[----:B------:R-:W-:Y:S01]  /*7120*/  UMOV UR11, 0x400 ;  /* 0x00000400000b7882 */ /* 0x000fe20000000000 */
[----:B------:R-:W-:Y:S01]  /*7130*/  SHF.L.U32 R2, R0, 0x1f, RZ ;  /* 0x0000001f00027819 */ /* 0x000fe200000006ff */
[----:B0-----:R-:W-:-:S04]  /*7140*/  ULEA UR11, UR16, UR11, 0x18 ;  /* 0x0000000b100b7291 */ /* 0x001fc8000f8ec03f */
[----:B------:R-:W-:-:S09]  /*7150*/  ULEA UR16, UR23, UR11, 0x3 ;  /* 0x0000000b17107291 */ /* 0x000fd2000f8e183f */
[----:B------:R0:W2:Y:S01]  /*7160*/  SYNCS.PHASECHK.TRANS64.TRYWAIT P0, [UR16], R2 ;  /* 0x00000002ff0075a7 */ /* 0x0000a20008000150 */
[----:B------:R-:W-:Y:S05]  /*7170*/  @!P1 BRA `(.L_x_25) ;  /* 0x0000000000049947 */ /* 0x000fea0003800000 */
[----:B------:R-:W-:Y:S01]  /*7180*/  BPT.TRAP 0x1 ;  /* 0x000000040000795c */ /* 0x000fe20000300000 */
.L_x_25:
[----:B--2---:R-:W-:Y:S05]  /*7190*/  @P0 BRA `(.L_x_26) ;  /* 0x0000000000080947 */ /* 0x004fea0003800000 */
[----:B------:R-:W2:Y:S02]  /*71a0*/  SYNCS.PHASECHK.TRANS64.TRYWAIT P0, [UR16], R2 ;  /* 0x00000002ff0075a7 */ /* 0x000ea40008000150 */
[----:B--2---:R-:W-:Y:S05]  /*71b0*/  @!P0 BRA `(.L_x_27) ;  /* 0x000001e000c08947 */ /* 0x004fea0003800000 */
.L_x_26:
        /* <DEDUP_REMOVED lines=64> */
[----:B--2---:R-:W2:Y:S04]  /*75c0*/  LDL.LU.64 R108, [R1] ;  /* 0x00000000016c7983 */ /* 0x004ea80000300a00 */
[----:B------:R-:W2:Y:S04]  /*75d0*/  LDL.LU.64 R110, [R1+0x8] ;  /* 0x00000800016e7983 */ /* 0x000ea80000300a00 */
        /* <DEDUP_REMOVED lines=61> */
[----:B------:R-:W2:Y:S01]  /*79b0*/  LDL.LU.64 R234, [R1+0x1f8] ;  /* 0x0001f80001ea7983 */ /* 0x000ea20000300a00 */
[----:B------:R-:W-:-:S02]  /*79c0*/  UIADD3 UR16, UR11, 0x14100, URZ ;  /* 0x000141000b107890 */ /* 0x000fc4000fffe03f */
[----:B------:R-:W-:Y:S02]  /*79d0*/  UISETP.NE.AND UP0, UPT, UR7, URZ, UPT ;  /* 0x0000003f0700728c */ /* 0x000fe4000bf05270 */
[----:B------:R-:W-:Y:S02]  /*79e0*/  USHF.R.U32.HI UR16, URZ, 0x4, UR16 ;  /* 0x000000043f107899 */ /* 0x000fe40008011610 */
[----:B------:R-:W-:Y:S02]  /*79f0*/  USEL UR8, UR8, URZ, !UP0 ;  /* 0x0000003f08087287 */ /* 0x000fe4000c000000 */
[----:B------:R-:W-:Y:S02]  /*7a00*/  ULOP3.LUT UR16, UR16, 0x3fff, URZ, 0xc0, !UPT ;  /* 0x00003fff10107892 */ /* 0x000fe4000f8ec03f */
[----:B------:R-:W-:Y:S02]  /*7a10*/  UISETP.NE.U32.AND UP0, UPT, UR8, URZ, UPT ;  /* 0x0000003f0800728c */ /* 0x000fe4000bf05070 */
[----:B------:R-:W-:-:S02]  /*7a20*/  ULOP3.LUT UR7, UR12, 0x10000, URZ, 0xfc, !UPT ;  /* 0x000100000c077892 */ /* 0x000fc4000f8efc3f */
[----:B------:R-:W-:Y:S02]  /*7a30*/  ULOP3.LUT UR8, UR16, 0x10000, URZ, 0xfc, !UPT ;  /* 0x0001000010087892 */ /* 0x000fe4000f8efc3f */
[----:B------:R-:W-:Y:S02]  /*7a40*/  ULEA UR7, UR23, UR7, 0xa ;  /* 0x0000000717077291 */ /* 0x000fe4000f8e503f */
[----:B------:R-:W-:Y:S01]  /*7a50*/  ULEA UR8, UR23, UR8, 0xa ;  /* 0x0000000817087291 */ /* 0x000fe2000f8e503f */
[----:B------:R-:W-:Y:S01]  /*7a60*/  UMOV UR17, 0x80000020 ;  /* 0x8000002000117882 */ /* 0x000fe20000000000 */
[----:B------:R-:W-:-:S03]  /*7a70*/  UMOV UR19, 0x80000020 ;  /* 0x8000002000137882 */ /* 0x000fc60000000000 */
[----:B------:R-:W-:Y:S02]  /*7a80*/  UMOV UR16, UR7 ;  /* 0x0000000700107c82 */ /* 0x000fe40008000000 */
[----:B------:R-:W-:Y:S01]  /*7a90*/  UMOV UR18, UR8 ;  /* 0x0000000800127c82 */ /* 0x000fe20008000000 */
[----:B--2---:R-:W-:-:S06]  /*7aa0*/  WARPGROUP.ARRIVE ;  /* 0x00000000000079c5 */ /* 0x004fcc0000000000 */
[----:B------:R-:W-:Y:S03]  /*7ab0*/  QGMMA.64x256x32.F32.E4M3.E4M3 R108, gdesc[UR16], R108, UP0, gsb0 ;  /* 0x03e00000106c79f3 */ /* 0x000fe6000b80086c */
        /* <DEDUP_REMOVED lines=65> */
[----:B--2---:R-:W2:Y:S04]  /*7ed0*/  LDL.LU.64 R234, [R1+0x870] ;  /* 0x0008700001ea7983 */ /* 0x004ea80000300a00 */
[----:B------:R-:W3:Y:S04]  /*7ee0*/  LDL.LU.64 R232, [R1+0x868] ;  /* 0x0008680001e87983 */ /* 0x000ee80000300a00 */
[----:B------:R-:W4:Y:S04]  /*7ef0*/  LDL.LU.64 R230, [R1+0x860] ;  /* 0x0008600001e67983 */ /* 0x000f280000300a00 */
        /* <DEDUP_REMOVED lines=60> */
[----:B------:R-:W4:Y:S01]  /*82c0*/  LDL.LU.64 R108, [R1+0x678] ;  /* 0x00067800016c7983 */ /* 0x000f220000300a00 */
[----:B------:R-:W-:Y:S01]  /*82d0*/  UIADD3 UR16, UR7, 0x200, URZ ;  /* 0x0000020007107890 */ /* 0x000fe2000fffe03f */
[----:B------:R-:W-:-:S02]  /*82e0*/  UMOV UR17, 0x80000020 ;  /* 0x8000002000117882 */ /* 0x000fc40000000000 */
[----:B--2---:R-:W-:Y:S04]  /*82f0*/  STL.64 [R1+0x670], R234 ;  /* 0x000670ea01007387 */ /* 0x004fe80000100a00 */
[----:B---3--:R-:W-:Y:S04]  /*8300*/  STL.64 [R1+0x668], R232 ;  /* 0x000668e801007387 */ /* 0x008fe80000100a00 */
[----:B----4-:R-:W-:Y:S04]  /*8310*/  STL.64 [R1+0x660], R230 ;  /* 0x000660e601007387 */ /* 0x010fe80000100a00 */
        /* <DEDUP_REMOVED lines=38> */
[----:B------:R-:W-:Y:S01]  /*8580*/  STL.64 [R1+0x528], R152 ;  /* 0x0005289801007387 */ /* 0x000fe20000100a00 */
[----:B------:R-:W-:-:S06]  /*8590*/  WARPGROUP.ARRIVE ;  /* 0x00000000000079c5 */ /* 0x000fcc0000000000 */
[----:B------:R-:W-:Y:S03]  /*85a0*/  QGMMA.64x256x32.F32.E4M3.E4M3 R24, gdesc[UR16], R24, UP0, gsb0 ;  /* 0x03e00000101879f3 */ /* 0x000fe6000b800818 */
        /* <DEDUP_REMOVED lines=88> */
[----:B------:R-:W-:Y:S01]  /*8b30*/  UIADD3 UR18, UR8, 0x2, URZ ;  /* 0x0000000208127890 */ /* 0x000fe2000fffe03f */
[----:B------:R-:W-:Y:S01]  /*8b40*/  UMOV UR17, 0x80000020 ;  /* 0x8000002000117882 */ /* 0x000fe20000000000 */
[----:B------:R-:W-:Y:S01]  /*8b50*/  UMOV UR19, 0x80000020 ;  /* 0x8000002000137882 */ /* 0x000fe20000000000 */
[----:B--2---:R-:W-:-:S06]  /*8b60*/  WARPGROUP.ARRIVE ;  /* 0x00000000000079c5 */ /* 0x004fcc0000000000 */
[----:B------:R-:W-:Y:S03]  /*8b70*/  QGMMA.64x256x32.F32.E4M3.E4M3 R108, gdesc[UR16], R108, gsb0 ;  /* 0x03e00000106c79f3 */ /* 0x000fe6000800086c */
[----:B------:R-:W-:Y:S02]  /*8b80*/  WARPGROUP.DEPBAR.LE gsb0, 0x0 ;  /* 0x00008000000079c5 */ /* 0x000fe40000010000 */
[----:B------:R-:W-:Y:S01]  /*8b90*/  STL.64 [R1], R108 ;  /* 0x0000006c01007387 */ /* 0x000fe20000100a00 */
[----:B0-----:R-:W-:-:S03]  /*8ba0*/  IMAD.MOV.U32 R2, RZ, RZ, R108 ;  /* 0x000000ffff027224 */ /* 0x001fc600078e006c */
        /* <DEDUP_REMOVED lines=63> */
[----:B0-----:R0:W5:Y:S04]  /*8fa0*/  LDL.LU.64 R234, [R1+0x670] ;  /* 0x0006700001ea7983 */ /* 0x0011680000300a00 */
[----:B------:R0:W5:Y:S04]  /*8fb0*/  LDL.LU.64 R232, [R1+0x668] ;  /* 0x0006680001e87983 */ /* 0x0001680000300a00 */
        /* <DEDUP_REMOVED lines=62> */
[----:B------:R-:W-:Y:S01]  /*93a0*/  UIADD3 UR16, UR7, 0x202, URZ ;  /* 0x0000020207107890 */ /* 0x000fe2000fffe03f */
[----:B------:R-:W-:Y:S01]  /*93b0*/  UMOV UR17, 0x80000020 ;  /* 0x8000002000117882 */ /* 0x000fe20000000000 */
[----:B------:R-:W-:-:S04]  /*93c0*/  UIADD3 UR6, UR6, 0x2, URZ ;  /* 0x0000000206067890 */ /* 0x000fc8000fffe03f */
[----:B------:R-:W-:-:S04]  /*93d0*/  UISETP.NE.AND UP0, UPT, UR6, UR26, UPT ;  /* 0x0000001a0600728c */ /* 0x000fc8000bf05270 */
[----:B------:R-:W-:-:S06]  /*93e0*/  USEL UR7, URZ, 0x1, UP0 ;  /* 0x000000013f077887 */ /* 0x000fcc0008000000 */
[----:B------:R-:W-:Y:S01]  /*93f0*/  ISETP.NE.AND P0, PT, RZ, UR7, PT ;  /* 0x00000007ff007c0c */ /* 0x000fe2000bf05270 */
[----:B--2---:R-:W-:-:S06]  /*9400*/  WARPGROUP.ARRIVE ;  /* 0x00000000000079c5 */ /* 0x004fcc0000000000 */
[----:B------:R-:W-:Y:S03]  /*9410*/  QGMMA.64x256x32.F32.E4M3.E4M3 R24, gdesc[UR16], R24, gsb0 ;  /* 0x03e00000101879f3 */ /* 0x000fe60008000818 */
[----:B------:R-:W-:-:S03]  /*9420*/  WARPGROUP.DEPBAR.LE gsb0, 0x0 ;  /* 0x00008000000079c5 */ /* 0x000fc60000010000 */
[----:B0-----:R-:W-:Y:S05]  /*9430*/  @!P0 BRA `(.L_x_28) ;  /* 0x0000003c000c8947 */ /* 0x001fea0003800000 */
[----:B-----5:R0:W-:Y:S04]  /*9440*/  STL [R1+0x6a0], R225 ;  /* 0x0006a0e101007387 */ /* 0x0201e80000100800 */
[----:B------:R2:W-:Y:S01]  /*9450*/  STL [R1+0x69c], R226 ;  /* 0x00069ce201007387 */ /* 0x0005e20000100800 */
[----:B0-----:R-:W-:-:S03]  /*9460*/  IMAD.MOV.U32 R225, RZ, RZ, R2 ;  /* 0x000000ffffe17224 */ /* 0x001fc600078e0002 */
[----:B--2---:R-:W2:Y:S04]  /*9470*/  LDL R226, [R1+0x4] ;  /* 0x0000040001e27983 */ /* 0x004ea80000100800 */
[----:B------:R0:W-:Y:S04]  /*9480*/  STL [R1+0x698], R227 ;  /* 0x000698e301007387 */ /* 0x0001e80000100800 */
[----:B0-----:R-:W3:Y:S04]  /*9490*/  LDL R227, [R1+0x8] ;  /* 0x0000080001e37983 */ /* 0x001ee80000100800 */
[----:B------:R0:W-:Y:S04]  /*94a0*/  STL [R1+0x694], R228 ;  /* 0x000694e401007387 */ /* 0x0001e80000100800 */
[----:B0-----:R-:W4:Y:S04]  /*94b0*/  LDL R228, [R1+0xc] ;  /* 0x00000c0001e47983 */ /* 0x001f280000100800 */
        /* <DEDUP_REMOVED lines=209> */
[----:B0-----:R-:W4:Y:S04]  /*a1d0*/  LDL.LU R121, [R1+0x200] ;  /* 0x0002000001797983 */ /* 0x001f280000300800 */
        /* <DEDUP_REMOVED lines=14> */
[----:B------:R-:W4:Y:S04]  /*a2c0*/  LDL.LU R2, [R1+0x230] ;  /* 0x0002300001027983 */ /* 0x000f280000300800 */
        /* <DEDUP_REMOVED lines=38> */
[----:B------:R0:W-:Y:S01]  /*a530*/  STL [R1+0x484], R148 ;  /* 0x0004849401007387 */ /* 0x0001e20000100800 */
[----:B------:R-:W-:-:S03]  /*a540*/  FADD R3, R225, R3 ;  /* 0x00000003e1037221 */ /* 0x000fc60000000000 */
[----:B0-----:R-:W4:Y:S04]  /*a550*/  LDL.LU R148, [R1+0x214] ;  /* 0x0002140001947983 */ /* 0x001f280000300800 */
[----:B------:R0:W-:Y:S01]  /*a560*/  STL [R1+0x480], R149 ;  /* 0x0004809501007387 */ /* 0x0001e20000100800 */
[----:B--2---:R-:W-:-:S01]  /*a570*/  FADD R4, R226, R4 ;  /* 0x00000004e2047221 */ /* 0x004fc20000000000 */
[----:B---3--:R-:W-:Y:S02]  /*a580*/  FADD R5, R227, R5 ;  /* 0x00000005e3057221 */ /* 0x008fe40000000000 */
[----:B0-----:R-:W2:Y:S04]  /*a590*/  LDL R149, [R1+0x1f4] ;  /* 0x0001f40001957983 */ /* 0x001ea80000100800 */
[----:B------:R0:W-:Y:S01]  /*a5a0*/  STL [R1+0x47c], R150 ;  /* 0x00047c9601007387 */ /* 0x0001e20000100800 */
[----:B----4-:R-:W-:-:S01]  /*a5b0*/  FADD R6, R228, R6 ;  /* 0x00000006e4067221 */ /* 0x010fc20000000000 */
[----:B------:R-:W-:-:S02]  /*a5c0*/  FADD R7, R229, R7 ;  /* 0x00000007e5077221 */ /* 0x000fc40000000000 */
[----:B0-----:R-:W3:Y:S04]  /*a5d0*/  LDL R150, [R1+0x1c0] ;  /* 0x0001c00001967983 */ /* 0x001ee80000100800 */
[----:B------:R0:W-:Y:S01]  /*a5e0*/  STL [R1+0x478], R151 ;  /* 0x0004789701007387 */ /* 0x0001e20000100800 */
[----:B------:R-:W-:-:S01]  /*a5f0*/  FADD R8, R230, R8 ;  /* 0x00000008e6087221 */ /* 0x000fc20000000000 */
[----:B------:R-:W-:Y:S02]  /*a600*/  FADD R9, R231, R9 ;  /* 0x00000009e7097221 */ /* 0x000fe40000000000 */
[----:B0-----:R-:W4:Y:S04]  /*a610*/  LDL R151, [R1+0x1f0] ;  /* 0x0001f00001977983 */ /* 0x001f280000100800 */
[----:B------:R0:W-:Y:S01]  /*a620*/  STL [R1+0x474], R0 ;  /* 0x0004740001007387 */ /* 0x0001e20000100800 */
[----:B------:R-:W-:-:S01]  /*a630*/  FADD R10, R232, R10 ;  /* 0x0000000ae80a7221 */ /* 0x000fc20000000000 */
[----:B------:R-:W-:-:S02]  /*a640*/  FADD R11, R233, R11 ;  /* 0x0000000be90b7221 */ /* 0x000fc40000000000 */
[----:B0-----:R-:W2:Y:S04]  /*a650*/  LDL.LU R0, [R1+0x210] ;  /* 0x0002100001007983 */ /* 0x001ea80000300800 */
[----:B------:R-:W3:Y:S04]  /*a660*/  LDL.LU R225, [R1+0x6a0] ;  /* 0x0006a00001e17983 */ /* 0x000ee80000300800 */
[----:B------:R-:W4:Y:S04]  /*a670*/  LDL.LU R226, [R1+0x69c] ;  /* 0x00069c0001e27983 */ /* 0x000f280000300800 */
[----:B------:R-:W2:Y:S04]  /*a680*/  LDL.LU R227, [R1+0x698] ;  /* 0x0006980001e37983 */ /* 0x000ea80000300800 */
[----:B------:R-:W2:Y:S04]  /*a690*/  LDL.LU R228, [R1+0x694] ;  /* 0x0006940001e47983 */ /* 0x000ea80000300800 */
[----:B------:R-:W2:Y:S01]  /*a6a0*/  LDL.LU R229, [R1+0x690] ;  /* 0x0006900001e57983 */ /* 0x000ea20000300800 */
[----:B------:R-:W-:-:S03]  /*a6b0*/  FADD R12, R234, R12 ;  /* 0x0000000cea0c7221 */ /* 0x000fc60000000000 */
[----:B------:R-:W2:Y:S01]  /*a6c0*/  LDL.LU R230, [R1+0x68c] ;  /* 0x00068c0001e67983 */ /* 0x000ea20000300800 */
[----:B------:R-:W-:-:S03]  /*a6d0*/  FADD R13, R235, R13 ;  /* 0x0000000deb0d7221 */ /* 0x000fc60000000000 */
[----:B------:R-:W2:Y:S04]  /*a6e0*/  LDL.LU R231, [R1+0x688] ;  /* 0x0006880001e77983 */ /* 0x000ea80000300800 */
[----:B------:R-:W2:Y:S04]  /*a6f0*/  LDL.LU R232, [R1+0x684] ;  /* 0x0006840001e87983 */ /* 0x000ea80000300800 */
[----:B------:R-:W2:Y:S04]  /*a700*/  LDL.LU R233, [R1+0x680] ;  /* 0x0006800001e97983 */ /* 0x000ea80000300800 */
[----:B------:R-:W2:Y:S04]  /*a710*/  LDL.LU R234, [R1+0x67c] ;  /* 0x00067c0001ea7983 */ /* 0x000ea80000300800 */
[----:B------:R-:W2:Y:S01]  /*a720*/  LDL.LU R235, [R1+0x678] ;  /* 0x0006780001eb7983 */ /* 0x000ea20000300800 */
[----:B------:R-:W-:-:S01]  /*a730*/  FADD R14, R24, R14 ;  /* 0x0000000e180e7221 */ /* 0x000fc20000000000 */
[----:B------:R-:W-:Y:S01]  /*a740*/  FADD R15, R25, R15 ;  /* 0x0000000f190f7221 */ /* 0x000fe20000000000 */
[----:B------:R-:W-:-:S01]  /*a750*/  FADD R16, R26, R16 ;  /* 0x000000101a107221 */ /* 0x000fc20000000000 */
[----:B------:R-:W2:Y:S01]  /*a760*/  LDL.LU R24, [R1+0x674] ;  /* 0x0006740001187983 */ /* 0x000ea20000300800 */
[----:B------:R-:W-:-:S01]  /*a770*/  FADD R17, R27, R17 ;  /* 0x000000111b117221 */ /* 0x000fc20000000000 */
[----:B------:R-:W-:-:S02]  /*a780*/  FADD R18, R28, R18 ;  /* 0x000000121c127221 */ /* 0x000fc40000000000 */
[----:B------:R-:W2:Y:S01]  /*a790*/  LDL.LU R25, [R1+0x670] ;  /* 0x0006700001197983 */ /* 0x000ea20000300800 */
[----:B------:R-:W-:-:S03]  /*a7a0*/  FADD R19, R29, R19 ;  /* 0x000000131d137221 */ /* 0x000fc60000000000 */
        /* <DEDUP_REMOVED lines=155> */
[----:B---3--:R-:W-:-:S03]  /*b160*/  FADD R225, R107, R225 ;  /* 0x000000e16be17221 */ /* 0x008fc60000000000 */
[----:B------:R-:W3:Y:S01]  /*b170*/  LDL.LU R104, [R1+0x534] ;  /* 0x0005340001687983 */ /* 0x000ee20000300800 */
[----:B----4-:R-:W-:-:S03]  /*b180*/  FADD R226, R108, R226 ;  /* 0x000000e26ce27221 */ /* 0x010fc60000000000 */
[----:B------:R-:W4:Y:S01]  /*b190*/  LDL.LU R105, [R1+0x530] ;  /* 0x0005300001697983 */ /* 0x000f220000300800 */
[----:B--2---:R-:W-:-:S03]  /*b1a0*/  FADD R227, R109, R227 ;  /* 0x000000e36de37221 */ /* 0x004fc60000000000 */
        /* <DEDUP_REMOVED lines=15> */
[----:B------:R-:W-:-:S01]  /*b2a0*/  FADD R235, R117, R235 ;  /* 0x000000eb75eb7221 */ /* 0x000fc20000000000 */
[----:B------:R-:W-:Y:S02]  /*b2b0*/  FADD R121, R120, R121 ;  /* 0x0000007978797221 */ /* 0x000fe40000000000 */
[----:B------:R-:W2:Y:S01]  /*b2c0*/  LDL.LU R114, [R1+0x50c] ;  /* 0x00050c0001727983 */ /* 0x000ea20000300800 */
[----:B------:R-:W-:-:S03]  /*b2d0*/  FADD R236, R118, R236 ;  /* 0x000000ec76ec7221 */ /* 0x000fc60000000000 */
[----:B------:R-:W2:Y:S01]  /*b2e0*/  LDL.LU R115, [R1+0x508] ;  /* 0x0005080001737983 */ /* 0x000ea20000300800 */
[----:B------:R-:W-:-:S03]  /*b2f0*/  FADD R237, R119, R237 ;  /* 0x000000ed77ed7221 */ /* 0x000fc60000000000 */
[----:B------:R-:W2:Y:S01]  /*b300*/  LDL.LU R116, [R1+0x504] ;  /* 0x0005040001747983 */ /* 0x000ea20000300800 */
[----:B------:R-:W-:-:S03]  /*b310*/  FADD R123, R122, R123 ;  /* 0x0000007b7a7b7221 */ /* 0x000fc60000000000 */
[----:B------:R-:W2:Y:S04]  /*b320*/  LDL.LU R117, [R1+0x500] ;  /* 0x0005000001757983 */ /* 0x000ea80000300800 */
[----:B------:R-:W2:Y:S01]  /*b330*/  LDL.LU R118, [R1+0x4fc] ;  /* 0x0004fc0001767983 */ /* 0x000ea20000300800 */
[----:B------:R-:W-:-:S03]  /*b340*/  FADD R125, R124, R125 ;  /* 0x0000007d7c7d7221 */ /* 0x000fc60000000000 */
[----:B------:R-:W2:Y:S04]  /*b350*/  LDL.LU R119, [R1+0x4f8] ;  /* 0x0004f80001777983 */ /* 0x000ea80000300800 */
[----:B------:R-:W2:Y:S04]  /*b360*/  LDL.LU R120, [R1+0x4f4] ;  /* 0x0004f40001787983 */ /* 0x000ea80000300800 */
[----:B------:R0:W-:Y:S01]  /*b370*/  STL [R1+0x200], R121 ;  /* 0x0002007901007387 */ /* 0x0001e20000100800 */
[----:B------:R-:W-:-:S01]  /*b380*/  FADD R127, R126, R127 ;  /* 0x0000007f7e7f7221 */ /* 0x000fc20000000000 */
[----:B------:R-:W-:Y:S01]  /*b390*/  FADD R0, R128, R0 ;  /* 0x0000000080007221 */ /* 0x000fe20000000000 */
[----:B------:R-:W-:-:S01]  /*b3a0*/  FADD R148, R150, R148 ;  /* 0x0000009496947221 */ /* 0x000fc20000000000 */
[----:B0-----:R-:W2:Y:S04]  /*b3b0*/  LDL.LU R121, [R1+0x4f0] ;  /* 0x0004f00001797983 */ /* 0x001ea80000300800 */
        /* <DEDUP_REMOVED lines=9> */
[----:B------:R-:W-:-:S02]  /*b450*/  FADD R136, R137, R136 ;  /* 0x0000008889887221 */ /* 0x000fc40000000000 */
[----:B0-----:R-:W2:Y:S04]  /*b460*/  LDL.LU R125, [R1+0x4e0] ;  /* 0x0004e000017d7983 */ /* 0x001ea80000300800 */
[----:B------:R-:W2:Y:S04]  /*b470*/  LDL.LU R126, [R1+0x4dc] ;  /* 0x0004dc00017e7983 */ /* 0x000ea80000300800 */
[----:B------:R0:W-:Y:S01]  /*b480*/  STL [R1+0x20c], R127 ;  /* 0x00020c7f01007387 */ /* 0x0001e20000100800 */
[----:B------:R-:W-:-:S01]  /*b490*/  FADD R132, R134, R132 ;  /* 0x0000008486847221 */ /* 0x000fc20000000000 */
[----:B------:R-:W-:-:S02]  /*b4a0*/  FADD R2, R130, R2 ;  /* 0x0000000282027221 */ /* 0x000fc40000000000 */
[----:B0-----:R-:W2:Y:S04]  /*b4b0*/  LDL.LU R127, [R1+0x4d8] ;  /* 0x0004d800017f7983 */ /* 0x001ea80000300800 */
[----:B------:R-:W2:Y:S04]  /*b4c0*/  LDL.LU R128, [R1+0x4d4] ;  /* 0x0004d40001807983 */ /* 0x000ea80000300800 */
[----:B------:R-:W-:Y:S04]  /*b4d0*/  STL [R1+0x210], R0 ;  /* 0x0002100001007387 */ /* 0x000fe80000100800 */
[----:B------:R-:W-:Y:S04]  /*b4e0*/  STL [R1+0x214], R148 ;  /* 0x0002149401007387 */ /* 0x000fe80000100800 */
[----:B------:R-:W-:Y:S04]  /*b4f0*/  STL [R1+0x218], R144 ;  /* 0x0002189001007387 */ /* 0x000fe80000100800 */
[----:B------:R-:W-:Y:S04]  /*b500*/  STL [R1+0x21c], R142 ;  /* 0x00021c8e01007387 */ /* 0x000fe80000100800 */
[----:B------:R-:W-:Y:S04]  /*b510*/  STL [R1+0x220], R140 ;  /* 0x0002208c01007387 */ /* 0x000fe80000100800 */
[----:B------:R-:W-:Y:S04]  /*b520*/  STL [R1+0x224], R138 ;  /* 0x0002248a01007387 */ /* 0x000fe80000100800 */
[----:B------:R-:W3:Y:S04]  /*b530*/  LDL.LU R130, [R1+0x234] ;  /* 0x0002340001827983 */ /* 0x000ee80000300800 */
[----:B------:R-:W-:Y:S04]  /*b540*/  STL [R1+0x228], R136 ;  /* 0x0002288801007387 */ /* 0x000fe80000100800 */
[----:B------:R0:W-:Y:S04]  /*b550*/  STL [R1+0x22c], R132 ;  /* 0x00022c8401007387 */ /* 0x0001e80000100800 */
[----:B0-----:R-:W4:Y:S04]  /*b560*/  LDL.LU R132, [R1+0x238] ;  /* 0x0002380001847983 */ /* 0x001f280000300800 */
[----:B------:R-:W2:Y:S04]  /*b570*/  LDL.LU R134, [R1+0x23c] ;  /* 0x00023c0001867983 */ /* 0x000ea80000300800 */
[----:B------:R0:W-:Y:S04]  /*b580*/  STL [R1+0x230], R2 ;  /* 0x0002300201007387 */ /* 0x0001e80000100800 */
[----:B------:R-:W2:Y:S04]  /*b590*/  LDL.LU R136, [R1+0x240] ;  /* 0x0002400001887983 */ /* 0x000ea80000300800 */
        /* <DEDUP_REMOVED lines=11> */
[----:B0-----:R-:W2:Y:S04]  /*b650*/  LDL.LU R2, [R1+0x270] ;  /* 0x0002700001027983 */ /* 0x001ea80000300800 */
[----:B------:R-:W2:Y:S01]  /*b660*/  LDL.LU R0, [R1+0x274] ;  /* 0x0002740001007983 */ /* 0x000ea20000300800 */
[----:B---3--:R-:W-:-:S03]  /*b670*/  FADD R130, R129, R130 ;  /* 0x0000008281827221 */ /* 0x008fc60000000000 */
[----:B------:R-:W3:Y:S04]  /*b680*/  LDL.LU R129, [R1+0x4d0] ;  /* 0x0004d00001817983 */ /* 0x000ee80000300800 */
[----:B------:R0:W-:Y:S04]  /*b690*/  STL [R1+0x234], R130 ;  /* 0x0002348201007387 */ /* 0x0001e80000100800 */
[----:B0-----:R-:W3:Y:S01]  /*b6a0*/  LDL.LU R130, [R1+0x4cc] ;  /* 0x0004cc0001827983 */ /* 0x001ee20000300800 */
[----:B----4-:R-:W-:-:S03]  /*b6b0*/  FADD R132, R131, R132 ;  /* 0x0000008483847221 */ /* 0x010fc60000000000 */
[----:B------:R-:W4:Y:S01]  /*b6c0*/  LDL.LU R131, [R1+0x4c8] ;  /* 0x0004c80001837983 */ /* 0x000f220000300800 */
[----:B--2---:R-:W-:-:S03]  /*b6d0*/  FADD R134, R133, R134 ;  /* 0x0000008685867221 */ /* 0x004fc60000000000 */
[----:B------:R0:W-:Y:S01]  /*b6e0*/  STL [R1+0x238], R132 ;  /* 0x0002388401007387 */ /* 0x0001e20000100800 */
[----:B------:R-:W-:-:S03]  /*b6f0*/  FADD R136, R135, R136 ;  /* 0x0000008887887221 */ /* 0x000fc60000000000 */
[----:B0-----:R-:W2:Y:S01]  /*b700*/  LDL.LU R132, [R1+0x4c4] ;  /* 0x0004c40001847983 */ /* 0x001ea20000300800 */
[----:B------:R-:W-:-:S03]  /*b710*/  FADD R150, R151, R150 ;  /* 0x0000009697967221 */ /* 0x000fc60000000000 */
[----:B------:R-:W2:Y:S01]  /*b720*/  LDL.LU R133, [R1+0x4c0] ;  /* 0x0004c00001857983 */ /* 0x000ea20000300800 */
[----:B------:R-:W-:-:S03]  /*b730*/  FADD R148, R149, R148 ;  /* 0x0000009495947221 */ /* 0x000fc60000000000 */
[----:B------:R0:W-:Y:S01]  /*b740*/  STL [R1+0x23c], R134 ;  /* 0x00023c8601007387 */ /* 0x0001e20000100800 */
[----:B------:R-:W-:-:S01]  /*b750*/  FADD R146, R147, R146 ;  /* 0x0000009293927221 */ /* 0x000fc20000000000 */
[----:B------:R-:W-:Y:S02]  /*b760*/  FADD R144, R145, R144 ;  /* 0x0000009091907221 */ /* 0x000fe40000000000 */
[----:B0-----:R-:W2:Y:S01]  /*b770*/  LDL.LU R134, [R1+0x4bc] ;  /* 0x0004bc0001867983 */ /* 0x001ea20000300800 */
[----:B------:R-:W-:-:S03]  /*b780*/  FADD R143, R24, R143 ;  /* 0x0000008f188f7221 */ /* 0x000fc60000000000 */
[----:B------:R-:W2:Y:S01]  /*b790*/  LDL.LU R135, [R1+0x4b8] ;  /* 0x0004b80001877983 */ /* 0x000ea20000300800 */
[----:B------:R-:W-:-:S03]  /*b7a0*/  FADD R142, R25, R142 ;  /* 0x0000008e198e7221 */ /* 0x000fc60000000000 */
[----:B------:R0:W-:Y:S01]  /*b7b0*/  STL [R1+0x240], R136 ;  /* 0x0002408801007387 */ /* 0x0001e20000100800 */
[----:B------:R-:W-:-:S01]  /*b7c0*/  FADD R141, R26, R141 ;  /* 0x0000008d1a8d7221 */ /* 0x000fc20000000000 */
[----:B------:R-:W-:Y:S01]  /*b7d0*/  FADD R140, R27, R140 ;  /* 0x0000008c1b8c7221 */ /* 0x000fe20000000000 */
[----:B------:R-:W-:-:S01]  /*b7e0*/  FADD R139, R28, R139 ;  /* 0x0000008b1c8b7221 */ /* 0x000fc20000000000 */
[----:B0-----:R-:W2:Y:S01]  /*b7f0*/  LDL.LU R136, [R1+0x4b4] ;  /* 0x0004b40001887983 */ /* 0x001ea20000300800 */
[----:B------:R-:W-:-:S03]  /*b800*/  FADD R138, R29, R138 ;  /* 0x0000008a1d8a7221 */ /* 0x000fc60000000000 */
[----:B------:R0:W-:Y:S01]  /*b810*/  STL [R1+0x244], R150 ;  /* 0x0002449601007387 */ /* 0x0001e20000100800 */
[----:B------:R-:W-:-:S03]  /*b820*/  FADD R137, R30, R137 ;  /* 0x000000891e897221 */ /* 0x000fc60000000000 */
[----:B------:R1:W-:Y:S01]  /*b830*/  STL [R1+0x248], R148 ;  /* 0x0002489401007387 */ /* 0x0003e20000100800 */
[----:B------:R-:W-:-:S03]  /*b840*/  FADD R2, R31, R2 ;  /* 0x000000021f027221 */ /* 0x000fc60000000000 */
[----:B------:R1:W-:Y:S01]  /*b850*/  STL [R1+0x24c], R146 ;  /* 0x00024c9201007387 */ /* 0x0003e20000100800 */
[----:B------:R-:W-:-:S03]  /*b860*/  FADD R0, R32, R0 ;  /* 0x0000000020007221 */ /* 0x000fc60000000000 */
[----:B------:R1:W-:Y:S04]  /*b870*/  STL [R1+0x250], R144 ;  /* 0x0002509001007387 */ /* 0x0003e80000100800 */
[----:B------:R1:W-:Y:S04]  /*b880*/  STL [R1+0x254], R143 ;  /* 0x0002548f01007387 */ /* 0x0003e80000100800 */
[----:B------:R1:W-:Y:S04]  /*b890*/  STL [R1+0x258], R142 ;  /* 0x0002588e01007387 */ /* 0x0003e80000100800 */
[----:B------:R1:W-:Y:S04]  /*b8a0*/  STL [R1+0x25c], R141 ;  /* 0x00025c8d01007387 */ /* 0x0003e80000100800 */
[----:B------:R1:W-:Y:S04]  /*b8b0*/  STL [R1+0x260], R140 ;  /* 0x0002608c01007387 */ /* 0x0003e80000100800 */
[----:B------:R1:W-:Y:S04]  /*b8c0*/  STL [R1+0x264], R139 ;  /* 0x0002648b01007387 */ /* 0x0003e80000100800 */
[----:B------:R1:W-:Y:S04]  /*b8d0*/  STL [R1+0x268], R138 ;  /* 0x0002688a01007387 */ /* 0x0003e80000100800 */
[----:B------:R-:W3:Y:S04]  /*b8e0*/  LDL.LU R151, [R1+0x278] ;  /* 0x0002780001977983 */ /* 0x000ee80000300800 */
[----:B------:R1:W-:Y:S04]  /*b8f0*/  STL [R1+0x26c], R137 ;  /* 0x00026c8901007387 */ /* 0x0003e80000100800 */
[----:B0-----:R-:W4:Y:S04]  /*b900*/  LDL.LU R150, [R1+0x27c] ;  /* 0x00027c0001967983 */ /* 0x001f280000300800 */
[----:B------:R0:W-:Y:S04]  /*b910*/  STL [R1+0x270], R2 ;  /* 0x0002700201007387 */ /* 0x0001e80000100800 */
[----:B------:R-:W2:Y:S04]  /*b920*/  LDL.LU R149, [R1+0x280] ;  /* 0x0002800001957983 */ /* 0x000ea80000300800 */
[----:B------:R0:W-:Y:S04]  /*b930*/  STL [R1+0x274], R0 ;  /* 0x0002740001007387 */ /* 0x0001e80000100800 */
[----:B-1----:R-:W2:Y:S04]  /*b940*/  LDL.LU R148, [R1+0x284] ;  /* 0x0002840001947983 */ /* 0x002ea80000300800 */
        /* <DEDUP_REMOVED lines=13> */
[----:B---3--:R-:W-:-:S05]  /*ba20*/  FADD R151, R33, R151 ;  /* 0x0000009721977221 */ /* 0x008fca0000000000 */
[----:B------:R0:W-:Y:S01]  /*ba30*/  STL [R1+0x278], R151 ;  /* 0x0002789701007387 */ /* 0x0001e20000100800 */
[----:B----4-:R-:W-:-:S05]  /*ba40*/  FADD R150, R34, R150 ;  /* 0x0000009622967221 */ /* 0x010fca0000000000 */
[----:B------:R1:W-:Y:S01]  /*ba50*/  STL [R1+0x27c], R150 ;  /* 0x00027c9601007387 */ /* 0x0003e20000100800 */
[----:B--2---:R-:W-:-:S05]  /*ba60*/  FADD R149, R35, R149 ;  /* 0x0000009523957221 */ /* 0x004fca0000000000 */
[----:B------:R2:W-:Y:S01]  /*ba70*/  STL [R1+0x280], R149 ;  /* 0x0002809501007387 */ /* 0x0005e20000100800 */
[----:B------:R-:W-:-:S01]  /*ba80*/  FADD R148, R36, R148 ;  /* 0x0000009424947221 */ /* 0x000fc20000000000 */
[----:B------:R-:W-:-:S04]  /*ba90*/  FADD R147, R37, R147 ;  /* 0x0000009325937221 */ /* 0x000fc80000000000 */
[----:B------:R3:W-:Y:S01]  /*baa0*/  STL [R1+0x284], R148 ;  /* 0x0002849401007387 */ /* 0x0007e20000100800 */
[----:B------:R-:W-:-:S03]  /*bab0*/  FADD R146, R38, R146 ;  /* 0x0000009226927221 */ /* 0x000fc60000000000 */
        /* <DEDUP_REMOVED lines=20> */
[----:B0-----:R-:W4:Y:S01]  /*bc00*/  LDL.LU R151, [R1+0x2bc] ;  /* 0x0002bc0001977983 */ /* 0x001f220000300800 */
[----:B------:R-:W-:-:S03]  /*bc10*/  FADD R0, R49, R0 ;  /* 0x0000000031007221 */ /* 0x000fc60000000000 */
[----:B------:R0:W-:Y:S04]  /*bc20*/  STL [R1+0x2b0], R137 ;  /* 0x0002b08901007387 */ /* 0x0001e80000100800 */
[----:B-1----:R-:W4:Y:S04]  /*bc30*/  LDL.LU R150, [R1+0x2c0] ;  /* 0x0002c00001967983 */ /* 0x002f280000300800 */
[----:B------:R1:W-:Y:S04]  /*bc40*/  STL [R1+0x2b4], R2 ;  /* 0x0002b40201007387 */ /* 0x0003e80000100800 */
[----:B--2---:R-:W2:Y:S04]  /*bc50*/  LDL.LU R149, [R1+0x2c4] ;  /* 0x0002c40001957983 */ /* 0x004ea80000300800 */
[----:B------:R1:W-:Y:S04]  /*bc60*/  STL [R1+0x2b8], R0 ;  /* 0x0002b80001007387 */ /* 0x0003e80000100800 */
[----:B---3--:R-:W3:Y:S04]  /*bc70*/  LDL.LU R148, [R1+0x2c8] ;  /* 0x0002c80001947983 */ /* 0x008ee80000300800 */
[----:B----4-:R-:W4:Y:S04]  /*bc80*/  LDL.LU R147, [R1+0x2cc] ;  /* 0x0002cc0001937983 */ /* 0x010f280000300800 */
[----:B------:R-:W4:Y:S04]  /*bc90*/  LDL.LU R146, [R1+0x2d0] ;  /* 0x0002d00001927983 */ /* 0x000f280000300800 */
        /* <DEDUP_REMOVED lines=8> */
[----:B0-----:R-:W4:Y:S04]  /*bd20*/  LDL.LU R137, [R1+0x2f4] ;  /* 0x0002f40001897983 */ /* 0x001f280000300800 */
[----:B-1----:R-:W4:Y:S04]  /*bd30*/  LDL.LU R2, [R1+0x2f8] ;  /* 0x0002f80001027983 */ /* 0x002f280000300800 */
[----:B------:R-:W4:Y:S01]  /*bd40*/  LDL.LU R0, [R1+0x2fc] ;  /* 0x0002fc0001007983 */ /* 0x000f220000300800 */
[----:B------:R-:W-:-:S01]  /*bd50*/  FADD R151, R50, R151 ;  /* 0x0000009732977221 */ /* 0x000fc20000000000 */
[----:B------:R-:W-:-:S04]  /*bd60*/  FADD R150, R51, R150 ;  /* 0x0000009633967221 */ /* 0x000fc80000000000 */
[----:B------:R0:W-:Y:S01]  /*bd70*/  STL [R1+0x2bc], R151 ;  /* 0x0002bc9701007387 */ /* 0x0001e20000100800 */
[----:B--2---:R-:W-:-:S03]  /*bd80*/  FADD R149, R52, R149 ;  /* 0x0000009534957221 */ /* 0x004fc60000000000 */
[----:B------:R1:W-:Y:S01]  /*bd90*/  STL [R1+0x2c0], R150 ;  /* 0x0002c09601007387 */ /* 0x0003e20000100800 */
[----:B---3--:R-:W-:-:S03]  /*bda0*/  FADD R148, R53, R148 ;  /* 0x0000009435947221 */ /* 0x008fc60000000000 */
[----:B------:R2:W-:Y:S01]  /*bdb0*/  STL [R1+0x2c4], R149 ;  /* 0x0002c49501007387 */ /* 0x0005e20000100800 */
[----:B----4-:R-:W-:-:S03]  /*bdc0*/  FADD R147, R54, R147 ;  /* 0x0000009336937221 */ /* 0x010fc60000000000 */
        /* <DEDUP_REMOVED lines=198> */
[----:B------:R-:W-:Y:S01]  /*ca30*/  STL [R1+0x3cc], R151 ;  /* 0x0003cc9701007387 */ /* 0x000fe20000100800 */
[----:B--2---:R-:W-:-:S03]  /*ca40*/  FADD R149, R120, R149 ;  /* 0x0000009578957221 */ /* 0x004fc60000000000 */
[----:B------:R-:W-:Y:S01]  /*ca50*/  STL [R1+0x3d0], R150 ;  /* 0x0003d09601007387 */ /* 0x000fe20000100800 */
[----:B---3--:R-:W-:-:S03]  /*ca60*/  FADD R148, R121, R148 ;  /* 0x0000009479947221 */ /* 0x008fc60000000000 */
[----:B------:R-:W-:Y:S01]  /*ca70*/  STL [R1+0x3d4], R149 ;  /* 0x0003d49501007387 */ /* 0x000fe20000100800 */
[----:B----4-:R-:W-:-:S03]  /*ca80*/  FADD R147, R122, R147 ;  /* 0x000000937a937221 */ /* 0x010fc60000000000 */
[----:B------:R-:W-:Y:S01]  /*ca90*/  STL [R1+0x3d8], R148 ;  /* 0x0003d89401007387 */ /* 0x000fe20000100800 */
[----:B------:R-:W-:-:S03]  /*caa0*/  FADD R146, R123, R146 ;  /* 0x000000927b927221 */ /* 0x000fc60000000000 */
        /* <DEDUP_REMOVED lines=18> */
[----:B------:R-:W-:Y:S04]  /*cbd0*/  STL [R1+0x400], R138 ;  /* 0x0004008a01007387 */ /* 0x000fe80000100800 */
[----:B------:R0:W-:Y:S04]  /*cbe0*/  STL [R1+0x404], R137 ;  /* 0x0004048901007387 */ /* 0x0001e80000100800 */
[----:B0-----:R-:W2:Y:S01]  /*cbf0*/  LDL.LU R137, [R1+0x410] ;  /* 0x0004100001897983 */ /* 0x001ea20000300800 */
[----:B------:R-:W-:-:S01]  /*cc00*/  FADD R2, R133, R2 ;  /* 0x0000000285027221 */ /* 0x000fc20000000000 */
[----:B------:R-:W-:-:S02]  /*cc10*/  FADD R0, R134, R0 ;  /* 0x0000000086007221 */ /* 0x000fc40000000000 */
[----:B------:R-:W3:Y:S04]  /*cc20*/  LDL.LU R138, [R1+0x414] ;  /* 0x00041400018a7983 */ /* 0x000ee80000300800 */
[----:B------:R-:W-:Y:S04]  /*cc30*/  STL [R1+0x408], R2 ;  /* 0x0004080201007387 */ /* 0x000fe80000100800 */
[----:B------:R-:W4:Y:S04]  /*cc40*/  LDL.LU R139, [R1+0x418] ;  /* 0x00041800018b7983 */ /* 0x000f280000300800 */
[----:B------:R0:W-:Y:S04]  /*cc50*/  STL [R1+0x40c], R0 ;  /* 0x00040c0001007387 */ /* 0x0001e80000100800 */
        /* <DEDUP_REMOVED lines=13> */
[----:B------:R-:W4:Y:S01]  /*cd30*/  LDL.LU R2, [R1+0x450] ;  /* 0x0004500001027983 */ /* 0x000f220000300800 */
[----:B--2---:R-:W-:-:S05]  /*cd40*/  FADD R137, R135, R137 ;  /* 0x0000008987897221 */ /* 0x004fca0000000000 */
[----:B------:R0:W-:Y:S04]  /*cd50*/  STL [R1+0x410], R137 ;  /* 0x0004108901007387 */ /* 0x0001e80000100800 */
[----:B0-----:R-:W4:Y:S01]  /*cd60*/  LDL.LU R137, [R1+0x4b0] ;  /* 0x0004b00001897983 */ /* 0x001f220000300800 */
[----:B---3--:R-:W-:-:S05]  /*cd70*/  FADD R138, R136, R138 ;  /* 0x0000008a888a7221 */ /* 0x008fca0000000000 */
[----:B------:R0:W-:Y:S04]  /*cd80*/  STL [R1+0x414], R138 ;  /* 0x0004148a01007387 */ /* 0x0001e80000100800 */
[----:B0-----:R-:W2:Y:S01]  /*cd90*/  LDL.LU R138, [R1+0x4ac] ;  /* 0x0004ac00018a7983 */ /* 0x001ea20000300800 */
[----:B----4-:R-:W-:-:S05]  /*cda0*/  FADD R139, R137, R139 ;  /* 0x0000008b898b7221 */ /* 0x010fca0000000000 */
[----:B------:R0:W-:Y:S04]  /*cdb0*/  STL [R1+0x418], R139 ;  /* 0x0004188b01007387 */ /* 0x0001e80000100800 */
[----:B0-----:R-:W3:Y:S01]  /*cdc0*/  LDL.LU R139, [R1+0x4a8] ;  /* 0x0004a800018b7983 */ /* 0x001ee20000300800 */
[----:B--2---:R-:W-:-:S05]  /*cdd0*/  FADD R140, R138, R140 ;  /* 0x0000008c8a8c7221 */ /* 0x004fca0000000000 */
[----:B------:R0:W-:Y:S04]  /*cde0*/  STL [R1+0x41c], R140 ;  /* 0x00041c8c01007387 */ /* 0x0001e80000100800 */
[----:B0-----:R-:W2:Y:S01]  /*cdf0*/  LDL.LU R140, [R1+0x4a4] ;  /* 0x0004a400018c7983 */ /* 0x001ea20000300800 */
[----:B---3--:R-:W-:-:S05]  /*ce00*/  FADD R141, R139, R141 ;  /* 0x0000008d8b8d7221 */ /* 0x008fca0000000000 */
        /* <DEDUP_REMOVED lines=34> */
[----:B0-----:R0:W5:Y:S01]  /*d030*/  LDL.LU R0, [R1+0x474] ;  /* 0x0004740001007983 */ /* 0x0011620000300800 */
[----:B------:R-:W-:Y:S01]  /*d040*/  UMOV UR6, URZ ;  /* 0x0000003f00067c82 */ /* 0x000fe20008000000 */
[----:B---3--:R-:W-:-:S05]  /*d050*/  FADD R2, R2, R151 ;  /* 0x0000009702027221 */ /* 0x008fca0000000000 */
[----:B------:R0:W-:Y:S02]  /*d060*/  STL [R1+0x450], R2 ;  /* 0x0004500201007387 */ /* 0x0001e40000100800 */
.L_x_28:
[----:B------:R-:W-:Y:S05]  /*d070*/  @!P1 BRA `(.L_x_29) ;  /* 0x0000000000049947 */ /* 0x000fea0003800000 */
[----:B------:R-:W-:Y:S01]  /*d080*/  BPT.TRAP 0x1 ;  /* 0x000000040000795c */ /* 0x000fe20000300000 */
.L_x_29:
[----:B0-----:R-:W2:Y:S04]  /*d090*/  LDL R2, [R1+0x454] ;  /* 0x0004540001027983 */ /* 0x001ea80000100800 */
[----:B-----5:R0:W-:Y:S04]  /*d0a0*/  STL [R1+0x474], R0 ;  /* 0x0004740001007387 */ /* 0x0201e80000100800 */
[----:B0-----:R-:W3:Y:S01]  /*d0b0*/  LDL R0, [R1+0x458] ;  /* 0x0004580001007983 */ /* 0x001ee20000100800 */
[----:B--2---:R-:W-:Y:S01]  /*d0c0*/  ISETP.NE.AND P0, PT, R2, RZ, PT ;  /* 0x000000ff0200720c */ /* 0x004fe20003f05270 */
[----:B------:R-:W-:-:S12]  /*d0d0*/  IMAD.U32 R2, RZ, RZ, UR25 ;  /* 0x00000019ff027e24 */ /* 0x000fd8000f8e00ff */
[----:B------:R-:W-:-:S05]  /*d0e0*/  @P0 LEA R2, R2, UR11, 0x3 ;  /* 0x0000000b02020c11 */ /* 0x000fca000f8e18ff */
[----:B------:R-:W-:-:S05]  /*d0f0*/  @P0 VIADD R2, R2, 0x28 ;  /* 0x0000002802020836 */ /* 0x000fca0000000000 */
[----:B---3--:R-:W-:Y:S02]  /*d100*/  @P0 PRMT R2, R0, 0x654, R2 ;  /* 0x0000065400020816 */ /* 0x008fe40000000002 */
[----:B------:R0:W5:Y:S01]  /*d110*/  LDL.LU R0, [R1+0x474] ;  /* 0x0004740001007983 */ /* 0x0001620000300800 */
[----:B------:R-:W-:Y:S01]  /*d120*/  UISETP.GT.U32.AND UP0, UPT, UR13, 0x1, UPT ;  /* 0x000000010d00788c */ /* 0x000fe2000bf04070 */
[----:B------:R0:W-:Y:S05]  /*d130*/  @P0 SYNCS.ARRIVE.TRANS64.RED.A1T0 RZ, [R2+URZ], RZ ;  /* 0x000000ff02ff09a7 */ /* 0x0001ea000810043f */
[----:B------:R-:W-:-:S13]  /*d140*/  PLOP3.LUT P0, PT, PT, PT, UP0, 0x80, 0x0 ;  /* 0x000000000000781c */ /* 0x000fda0003f0f008 */
[----:B0-----:R-:W-:Y:S05]  /*d150*/  @P0 BRA `(.L_x_30) ;  /* 0x0000000000040947 */ /* 0x001fea0003800000 */
[----:B------:R-:W-:Y:S01]  /*d160*/  BPT.TRAP 0x1 ;  /* 0x000000040000795c */ /* 0x000fe20000300000 */
.L_x_30:
[----:B------:R-:W-:Y:S02]  /*d170*/  UISETP.GT.AND UP2, UPT, UR24, 0x1, UPT ;  /* 0x000000011800788c */ /* 0x000fe4000bf44270 */
[----:B------:R-:W-:Y:S02]  /*d180*/  UIADD3 UR23, UR23, 0x1, URZ ;  /* 0x0000000117177890 */ /* 0x000fe4000fffe03f */
[----:B------:R-:W-:Y:S02]  /*d190*/  UIADD3 UR25, UR25, 0x1, URZ ;  /* 0x0000000119197890 */ /* 0x000fe4000fffe03f */
[----:B------:R-:W-:Y:S01]  /*d1a0*/  PLOP3.LUT P0, PT, PT, PT, UP2, 0x80, 0x0 ;  /* 0x000000000000781c */ /* 0x000fe20003f0f028 */
[----:B------:R-:W-:Y:S02]  /*d1b0*/  UISETP.NE.AND UP0, UPT, UR23, 0x5, UPT ;  /* 0x000000051700788c */ /* 0x000fe4000bf05270 */
[----:B------:R-:W-:Y:S02]  /*d1c0*/  UISETP.NE.AND UP1, UPT, UR25, 0x5, UPT ;  /* 0x000000051900788c */ /* 0x000fe4000bf25270 */
[----:B------:R-:W-:-:S02]  /*d1d0*/  USEL UR8, URZ, 0x1, UP0 ;  /* 0x000000013f087887 */ /* 0x000fc40008000000 */
[----:B------:R-:W-:Y:S02]  /*d1e0*/  UIADD3 UR24, UR24, -0x1, URZ ;  /* 0xffffffff18187890 */ /* 0x000fe4000fffe03f */
[----:B------:R-:W-:Y:S02]  /*d1f0*/  USEL UR23, UR23, URZ, UP0 ;  /* 0x0000003f17177287 */ /* 0x000fe40008000000 */
[----:B-----5:R-:W-:Y:S01]  /*d200*/  LOP3.LUT R0, R0, UR8, RZ, 0x3c, !PT ;  /* 0x0000000800007c12 */ /* 0x020fe2000f8e3cff */
[----:B------:R-:W-:Y:S01]  /*d210*/  USEL UR25, UR25, URZ, UP1 ;  /* 0x0000003f19197287 */ /* 0x000fe20008800000 */
[----:B------:R-:W-:Y:S01]  /*d220*/  UMOV UR8, 0x1 ;  /* 0x0000000100087882 */ /* 0x000fe20000000000 */
[----:B------:R-:W-:Y:S10]  /*d230*/  @P0 BRA `(.L_x_31) ;  /* 0xffffff9c00a40947 */ /* 0x000ff4000383ffff */
.L_x_23:
[----:B------:R-:W-:-:S04]  /*d240*/  UISETP.NE.AND UP0, UPT, UR6, URZ, UPT ;  /* 0x0000003f0600728c */ /* 0x000fc8000bf05270 */
[----:B------:R-:W-:-:S06]  /*d250*/  USEL UR6, URZ, 0x1, !UP0 ;  /* 0x000000013f067887 */ /* 0x000fcc000c000000 */
[----:B------:R-:W-:-:S13]  /*d260*/  ISETP.NE.AND P0, PT, RZ, UR6, PT ;  /* 0x00000006ff007c0c */ /* 0x000fda000bf05270 */
[----:B------:R-:W-:Y:S05]  /*d270*/  @!P0 BRA `(.L_x_32) ;  /* 0x0000003800108947 */ /* 0x000fea0003800000 */
[----:B------:R0:W-:Y:S04]  /*d280*/  STL [R1+0x624], R43 ;  /* 0x0006242b01007387 */ /* 0x0001e80000100800 */
[----:B0-----:R-:W2:Y:S04]  /*d290*/  LDL.LU R43, [R1] ;  /* 0x00000000012b7983 */ /* 0x001ea80000300800 */
[----:B------:R0:W-:Y:S04]  /*d2a0*/  STL [R1+0x620], R44 ;  /* 0x0006202c01007387 */ /* 0x0001e80000100800 */
[----:B0-----:R-:W3:Y:S04]  /*d2b0*/  LDL.LU R44, [R1+0x4] ;  /* 0x00000400012c7983 */ /* 0x001ee80000300800 */
[----:B------:R0:W-:Y:S04]  /*d2c0*/  STL [R1+0x61c], R45 ;  /* 0x00061c2d01007387 */ /* 0x0001e80000100800 */
[----:B0-----:R-:W4:Y:S04]  /*d2d0*/  LDL.LU R45, [R1+0x8] ;  /* 0x00000800012d7983 */ /* 0x001f280000300800 */
[----:B------:R0:W-:Y:S04]  /*d2e0*/  STL [R1+0x618], R46 ;  /* 0x0006182e01007387 */ /* 0x0001e80000100800 */
[----:B0-----:R-:W5:Y:S04]  /*d2f0*/  LDL.LU R46, [R1+0xc] ;  /* 0x00000c00012e7983 */ /* 0x001f680000300800 */
        /* <DEDUP_REMOVED lines=138> */
[----:B------:R-:W5:Y:S04]  /*dba0*/  LDL.LU R0, [R1+0x1b0] ;  /* 0x0001b00001007983 */ /* 0x000f680000300800 */
[----:B------:R-:W5:Y:S04]  /*dbb0*/  LDL.LU R2, [R1+0x204] ;  /* 0x0002040001027983 */ /* 0x000f680000300800 */
        /* <DEDUP_REMOVED lines=67> */
[----:B0-----:R-:W5:Y:S01]  /*dff0*/  LDL.LU R149, [R1+0x12c] ;  /* 0x00012c0001957983 */ /* 0x001f620000300800 */
[----:B--2---:R-:W-:-:S03]  /*e000*/  FADD R3, R43, R3 ;  /* 0x000000032b037221 */ /* 0x004fc60000000000 */
[----:B------:R0:W-:Y:S01]  /*e010*/  STL [R1+0x478], R150 ;  /* 0x0004789601007387 */ /* 0x0001e20000100800 */
[----:B---3--:R-:W-:Y:S01]  /*e020*/  FADD R4, R44, R4 ;  /* 0x000000042c047221 */ /* 0x008fe20000000000 */
[----:B----4-:R-:W-:Y:S01]  /*e030*/  FADD R5, R45, R5 ;  /* 0x000000052d057221 */ /* 0x010fe20000000000 */
[----:B-----5:R-:W-:Y:S01]  /*e040*/  FADD R6, R46, R6 ;  /* 0x000000062e067221 */ /* 0x020fe20000000000 */
[----:B------:R-:W-:Y:S01]  /*e050*/  FADD R7, R47, R7 ;  /* 0x000000072f077221 */ /* 0x000fe20000000000 */
[----:B0-----:R-:W2:Y:S04]  /*e060*/  LDL.LU R150, [R1+0x128] ;  /* 0x0001280001967983 */ /* 0x001ea80000300800 */
[----:B------:R0:W-:Y:S01]  /*e070*/  STL [R1+0x474], R151 ;  /* 0x0004749701007387 */ /* 0x0001e20000100800 */
[----:B------:R-:W-:Y:S01]  /*e080*/  FADD R8, R48, R8 ;  /* 0x0000000830087221 */ /* 0x000fe20000000000 */
[----:B------:R-:W-:Y:S01]  /*e090*/  FADD R9, R49, R9 ;  /* 0x0000000931097221 */ /* 0x000fe20000000000 */
[----:B------:R-:W-:Y:S01]  /*e0a0*/  FADD R10, R50, R10 ;  /* 0x0000000a320a7221 */ /* 0x000fe20000000000 */
[----:B0-----:R-:W3:Y:S04]  /*e0b0*/  LDL.LU R151, [R1+0x124] ;  /* 0x0001240001977983 */ /* 0x001ee80000300800 */
[----:B------:R-:W4:Y:S04]  /*e0c0*/  LDL.LU R43, [R1+0x624] ;  /* 0x00062400012b7983 */ /* 0x000f280000300800 */
[----:B------:R-:W5:Y:S04]  /*e0d0*/  LDL.LU R44, [R1+0x620] ;  /* 0x00062000012c7983 */ /* 0x000f680000300800 */
[----:B------:R-:W4:Y:S04]  /*e0e0*/  LDL.LU R45, [R1+0x61c] ;  /* 0x00061c00012d7983 */ /* 0x000f280000300800 */
[----:B------:R-:W5:Y:S01]  /*e0f0*/  LDL.LU R46, [R1+0x618] ;  /* 0x00061800012e7983 */ /* 0x000f620000300800 */
[----:B------:R-:W-:-:S03]  /*e100*/  FADD R11, R51, R11 ;  /* 0x0000000b330b7221 */ /* 0x000fc60000000000 */
[----:B------:R-:W4:Y:S01]  /*e110*/  LDL.LU R47, [R1+0x614] ;  /* 0x00061400012f7983 */ /* 0x000f220000300800 */
[----:B------:R-:W-:-:S03]  /*e120*/  FADD R12, R52, R12 ;  /* 0x0000000c340c7221 */ /* 0x000fc60000000000 */
        /* <DEDUP_REMOVED lines=132> */
[----:B------:R-:W5:Y:S04]  /*e970*/  LDL.LU R114, [R1+0x508] ;  /* 0x0005080001727983 */ /* 0x000f680000300800 */
[----:B------:R-:W5:Y:S01]  /*e980*/  LDL.LU R115, [R1+0x504] ;  /* 0x0005040001737983 */ /* 0x000f620000300800 */
[----:B------:R-:W-:Y:S01]  /*e990*/  FADD R206, R149, R206 ;  /* 0x000000ce95ce7221 */ /* 0x000fe20000000000 */
[----:B------:R-:W-:Y:S01]  /*e9a0*/  FADD R237, R118, R237 ;  /* 0x000000ed76ed7221 */ /* 0x000fe20000000000 */
[----:B------:R-:W-:Y:S01]  /*e9b0*/  FADD R236, R119, R236 ;  /* 0x000000ec77ec7221 */ /* 0x000fe20000000000 */
[----:B------:R0:W-:Y:S01]  /*e9c0*/  STL [R1+0x200], R116 ;  /* 0x0002007401007387 */ /* 0x0001e20000100800 */
[----:B------:R-:W-:Y:S01]  /*e9d0*/  FADD R235, R120, R235 ;  /* 0x000000eb78eb7221 */ /* 0x000fe20000000000 */
        /* <DEDUP_REMOVED lines=8> */
[----:B0-----:R-:W4:Y:S01]  /*ea60*/  LDL.LU R116, [R1+0x1b4] ;  /* 0x0001b40001747983 */ /* 0x001f220000300800 */
[----:B------:R-:W-:Y:S01]  /*ea70*/  FADD R226, R129, R226 ;  /* 0x000000e281e27221 */ /* 0x000fe20000000000 */
[----:B------:R-:W-:Y:S01]  /*ea80*/  FADD R225, R130, R225 ;  /* 0x000000e182e17221 */ /* 0x000fe20000000000 */
[----:B------:R-:W-:Y:S01]  /*ea90*/  FADD R224, R131, R224 ;  /* 0x000000e083e07221 */ /* 0x000fe20000000000 */
[----:B------:R-:W4:Y:S01]  /*eaa0*/  LDL.LU R148, [R1+0x208] ;  /* 0x0002080001947983 */ /* 0x000f220000300800 */
[----:B------:R-:W-:Y:S01]  /*eab0*/  FADD R223, R132, R223 ;  /* 0x000000df84df7221 */ /* 0x000fe20000000000 */
[----:B------:R-:W-:Y:S01]  /*eac0*/  FADD R216, R139, R216 ;  /* 0x000000d88bd87221 */ /* 0x000fe20000000000 */
[----:B------:R-:W-:Y:S01]  /*ead0*/  FADD R222, R133, R222 ;  /* 0x000000de85de7221 */ /* 0x000fe20000000000 */
        /* <DEDUP_REMOVED lines=8> */
[----:B------:R-:W5:Y:S01]  /*eb60*/  LDL.LU R149, [R1+0x20c] ;  /* 0x00020c0001957983 */ /* 0x000f620000300800 */
[----:B------:R-:W-:Y:S01]  /*eb70*/  FADD R212, R143, R212 ;  /* 0x000000d48fd47221 */ /* 0x000fe20000000000 */
[----:B------:R-:W-:Y:S01]  /*eb80*/  FADD R218, R137, R218 ;  /* 0x000000da89da7221 */ /* 0x000fe20000000000 */
[----:B------:R-:W-:Y:S01]  /*eb90*/  FADD R211, R144, R211 ;  /* 0x000000d390d37221 */ /* 0x000fe20000000000 */
[----:B------:R-:W5:Y:S01]  /*eba0*/  LDL.LU R118, [R1+0x1bc] ;  /* 0x0001bc0001767983 */ /* 0x000f620000300800 */
[----:B------:R-:W-:Y:S01]  /*ebb0*/  FADD R217, R138, R217 ;  /* 0x000000d98ad97221 */ /* 0x000fe20000000000 */
[----:B------:R-:W-:Y:S01]  /*ebc0*/  FADD R210, R145, R210 ;  /* 0x000000d291d27221 */ /* 0x000fe20000000000 */
[----:B---3--:R-:W-:Y:S01]  /*ebd0*/  FADD R204, R151, R204 ;  /* 0x000000cc97cc7221 */ /* 0x008fe20000000000 */
[----:B------:R-:W3:Y:S01]  /*ebe0*/  LDL.LU R0, [R1+0x210] ;  /* 0x0002100001007983 */ /* 0x000ee20000300800 */
[----:B------:R-:W-:Y:S01]  /*ebf0*/  FADD R209, R146, R209 ;  /* 0x000000d192d17221 */ /* 0x000fe20000000000 */
[----:B--2---:R-:W-:Y:S01]  /*ec00*/  FADD R205, R150, R205 ;  /* 0x000000cd96cd7221 */ /* 0x004fe20000000000 */
[----:B------:R-:W-:Y:S01]  /*ec10*/  FADD R208, R147, R208 ;  /* 0x000000d093d07221 */ /* 0x000fe20000000000 */
[----:B------:R-:W2:Y:S04]  /*ec20*/  LDL.LU R119, [R1+0x1c0] ;  /* 0x0001c00001777983 */ /* 0x000ea80000300800 */
[----:B0-----:R-:W2:Y:S04]  /*ec30*/  LDL.LU R2, [R1+0x214] ;  /* 0x0002140001027983 */ /* 0x001ea80000300800 */
        /* <DEDUP_REMOVED lines=29> */
[----:B------:R-:W2:Y:S01]  /*ee10*/  LDL.LU R147, [R1+0x250] ;  /* 0x0002500001937983 */ /* 0x000ea20000300800 */
[----:B----4-:R-:W-:-:S03]  /*ee20*/  FADD R148, R116, R148 ;  /* 0x0000009474947221 */ /* 0x010fc60000000000 */
[----:B------:R-:W4:Y:S04]  /*ee30*/  LDL.LU R116, [R1+0x500] ;  /* 0x0005000001747983 */ /* 0x000f280000300800 */
[----:B------:R0:W-:Y:S01]  /*ee40*/  STL [R1+0x208], R148 ;  /* 0x0002089401007387 */ /* 0x0001e20000100800 */
[----:B-----5:R-:W-:-:S03]  /*ee50*/  FADD R149, R117, R149 ;  /* 0x0000009575957221 */ /* 0x020fc60000000000 */
[----:B0-----:R-:W5:Y:S04]  /*ee60*/  LDL.LU R148, [R1+0x254] ;  /* 0x0002540001947983 */ /* 0x001f680000300800 */
[----:B------:R-:W4:Y:S04]  /*ee70*/  LDL.LU R117, [R1+0x4fc] ;  /* 0x0004fc0001757983 */ /* 0x000f280000300800 */
[----:B------:R0:W-:Y:S04]  /*ee80*/  STL [R1+0x20c], R149 ;  /* 0x00020c9501007387 */ /* 0x0001e80000100800 */
[----:B0-----:R-:W4:Y:S01]  /*ee90*/  LDL.LU R149, [R1+0x258] ;  /* 0x0002580001957983 */ /* 0x001f220000300800 */
[----:B---3--:R-:W-:Y:S01]  /*eea0*/  FADD R0, R118, R0 ;  /* 0x0000000076007221 */ /* 0x008fe20000000000 */
[----:B--2---:R-:W-:-:S02]  /*eeb0*/  FADD R2, R119, R2 ;  /* 0x0000000277027221 */ /* 0x004fc40000000000 */
[----:B------:R-:W2:Y:S01]  /*eec0*/  LDL.LU R118, [R1+0x4f8] ;  /* 0x0004f80001767983 */ /* 0x000ea20000300800 */
[----:B------:R-:W-:-:S03]  /*eed0*/  FADD R121, R120, R121 ;  /* 0x0000007978797221 */ /* 0x000fc60000000000 */
[----:B------:R0:W-:Y:S01]  /*eee0*/  STL [R1+0x210], R0 ;  /* 0x0002100001007387 */ /* 0x0001e20000100800 */
[----:B------:R-:W-:-:S03]  /*eef0*/  FADD R123, R122, R123 ;  /* 0x0000007b7a7b7221 */ /* 0x000fc60000000000 */
[----:B0-----:R-:W3:Y:S04]  /*ef00*/  LDL.LU R0, [R1+0x25c] ;  /* 0x00025c0001007983 */ /* 0x001ee80000300800 */
[----:B------:R-:W2:Y:S04]  /*ef10*/  LDL.LU R119, [R1+0x4f4] ;  /* 0x0004f40001777983 */ /* 0x000ea80000300800 */
[----:B------:R0:W-:Y:S01]  /*ef20*/  STL [R1+0x214], R2 ;  /* 0x0002140201007387 */ /* 0x0001e20000100800 */
[----:B------:R-:W-:Y:S01]  /*ef30*/  FADD R125, R124, R125 ;  /* 0x0000007d7c7d7221 */ /* 0x000fe20000000000 */
[----:B------:R-:W-:-:S02]  /*ef40*/  FADD R127, R126, R127 ;  /* 0x0000007f7e7f7221 */ /* 0x000fc40000000000 */
[----:B0-----:R-:W2:Y:S04]  /*ef50*/  LDL.LU R2, [R1+0x260] ;  /* 0x0002600001027983 */ /* 0x001ea80000300800 */
[----:B------:R-:W2:Y:S04]  /*ef60*/  LDL.LU R120, [R1+0x4f0] ;  /* 0x0004f00001787983 */ /* 0x000ea80000300800 */
[----:B------:R0:W-:Y:S01]  /*ef70*/  STL [R1+0x218], R121 ;  /* 0x0002187901007387 */ /* 0x0001e20000100800 */
[----:B------:R-:W-:-:S03]  /*ef80*/  FADD R129, R128, R129 ;  /* 0x0000008180817221 */ /* 0x000fc60000000000 */
        /* <DEDUP_REMOVED lines=42> */
[----:B------:R0:W-:Y:S04]  /*f230*/  STL [R1+0x244], R144 ;  /* 0x0002449001007387 */ /* 0x0001e80000100800 */
[----:B0-----:R-:W2:Y:S04]  /*f240*/  LDL.LU R144, [R1+0x278] ;  /* 0x0002780001907983 */ /* 0x001ea80000300800 */
[----:B------:R-:W2:Y:S04]  /*f250*/  LDL.LU R138, [R1+0x4a8] ;  /* 0x0004a800018a7983 */ /* 0x000ea80000300800 */
[----:B------:R0:W-:Y:S04]  /*f260*/  STL [R1+0x248], R145 ;  /* 0x0002489101007387 */ /* 0x0001e80000100800 */
[----:B0-----:R-:W2:Y:S04]  /*f270*/  LDL.LU R145, [R1+0x27c] ;  /* 0x00027c0001917983 */ /* 0x001ea80000300800 */
[----:B------:R0:W-:Y:S01]  /*f280*/  STL [R1+0x24c], R146 ;  /* 0x00024c9201007387 */ /* 0x0001e20000100800 */
[----:B-----5:R-:W-:-:S03]  /*f290*/  FADD R148, R24, R148 ;  /* 0x0000009418947221 */ /* 0x020fc60000000000 */
[----:B0-----:R-:W5:Y:S04]  /*f2a0*/  LDL.LU R146, [R1+0x280] ;  /* 0x0002800001927983 */ /* 0x001f680000300800 */
[----:B------:R0:W-:Y:S04]  /*f2b0*/  STL [R1+0x250], R147 ;  /* 0x0002509301007387 */ /* 0x0001e80000100800 */
[----:B0-----:R-:W5:Y:S01]  /*f2c0*/  LDL.LU R147, [R1+0x284] ;  /* 0x0002840001937983 */ /* 0x001f620000300800 */
[----:B----4-:R-:W-:-:S03]  /*f2d0*/  FADD R149, R25, R149 ;  /* 0x0000009519957221 */ /* 0x010fc60000000000 */
[----:B------:R0:W-:Y:S04]  /*f2e0*/  STL [R1+0x254], R148 ;  /* 0x0002549401007387 */ /* 0x0001e80000100800 */
[----:B0-----:R-:W4:Y:S04]  /*f2f0*/  LDL.LU R148, [R1+0x288] ;  /* 0x0002880001947983 */ /* 0x001f280000300800 */
[----:B------:R0:W-:Y:S04]  /*f300*/  STL [R1+0x258], R149 ;  /* 0x0002589501007387 */ /* 0x0001e80000100800 */
[----:B0-----:R-:W4:Y:S04]  /*f310*/  LDL.LU R149, [R1+0x28c] ;  /* 0x00028c0001957983 */ /* 0x001f280000300800 */
[----:B------:R-:W4:Y:S01]  /*f320*/  LDL.LU R150, [R1+0x290] ;  /* 0x0002900001967983 */ /* 0x000f220000300800 */
[----:B---3--:R-:W-:-:S03]  /*f330*/  FADD R0, R26, R0 ;  /* 0x000000001a007221 */ /* 0x008fc60000000000 */
[----:B------:R-:W3:Y:S01]  /*f340*/  LDL.LU R151, [R1+0x294] ;  /* 0x0002940001977983 */ /* 0x000ee20000300800 */
[----:B--2---:R-:W-:-:S03]  /*f350*/  FADD R2, R27, R2 ;  /* 0x000000021b027221 */ /* 0x004fc60000000000 */
[----:B------:R0:W-:Y:S04]  /*f360*/  STL [R1+0x25c], R0 ;  /* 0x00025c0001007387 */ /* 0x0001e80000100800 */
[----:B------:R-:W2:Y:S04]  /*f370*/  LDL.LU R27, [R1+0x2c8] ;  /* 0x0002c800011b7983 */ /* 0x000ea80000300800 */
[----:B------:R-:W2:Y:S04]  /*f380*/  LDL.LU R26, [R1+0x2cc] ;  /* 0x0002cc00011a7983 */ /* 0x000ea80000300800 */
[----:B------:R1:W-:Y:S04]  /*f390*/  STL [R1+0x260], R2 ;  /* 0x0002600201007387 */ /* 0x0003e80000100800 */
[----:B------:R-:W2:Y:S04]  /*f3a0*/  LDL.LU R25, [R1+0x2d0] ;  /* 0x0002d00001197983 */ /* 0x000ea80000300800 */
[----:B------:R-:W2:Y:S04]  /*f3b0*/  LDL.LU R24, [R1+0x2d4] ;  /* 0x0002d40001187983 */ /* 0x000ea80000300800 */
[----:B0-----:R-:W2:Y:S04]  /*f3c0*/  LDL.LU R0, [R1+0x2d8] ;  /* 0x0002d80001007983 */ /* 0x001ea80000300800 */
[----:B-1----:R-:W2:Y:S01]  /*f3d0*/  LDL.LU R2, [R1+0x2dc] ;  /* 0x0002dc0001027983 */ /* 0x002ea20000300800 */
[----:B------:R-:W-:-:S05]  /*f3e0*/  FADD R139, R28, R139 ;  /* 0x0000008b1c8b7221 */ /* 0x000fca0000000000 */
[----:B------:R0:W-:Y:S04]  /*f3f0*/  STL [R1+0x264], R139 ;  /* 0x0002648b01007387 */ /* 0x0001e80000100800 */
[----:B0-----:R-:W2:Y:S01]  /*f400*/  LDL.LU R139, [R1+0x4a4] ;  /* 0x0004a400018b7983 */ /* 0x001ea20000300800 */
[----:B------:R-:W-:-:S03]  /*f410*/  FADD R140, R29, R140 ;  /* 0x0000008c1d8c7221 */ /* 0x000fc60000000000 */
[----:B------:R-:W2:Y:S04]  /*f420*/  LDL.LU R28, [R1+0x2c4] ;  /* 0x0002c400011c7983 */ /* 0x000ea80000300800 */
        /* <DEDUP_REMOVED lines=20> */
[----:B------:R0:W-:Y:S01]  /*f570*/  STL [R1+0x27c], R145 ;  /* 0x00027c9101007387 */ /* 0x0001e20000100800 */
[----:B-----5:R-:W-:-:S03]  /*f580*/  FADD R146, R35, R146 ;  /* 0x0000009223927221 */ /* 0x020fc60000000000 */
[----:B0-----:R-:W5:Y:S04]  /*f590*/  LDL.LU R145, [R1+0x48c] ;  /* 0x00048c0001917983 */ /* 0x001f680000300800 */
[----:B------:R-:W5:Y:S04]  /*f5a0*/  LDL.LU R34, [R1+0x2ac] ;  /* 0x0002ac0001227983 */ /* 0x000f680000300800 */
[----:B------:R0:W-:Y:S01]  /*f5b0*/  STL [R1+0x280], R146 ;  /* 0x0002809201007387 */ /* 0x0001e20000100800 */
[----:B------:R-:W-:-:S03]  /*f5c0*/  FADD R147, R36, R147 ;  /* 0x0000009324937221 */ /* 0x000fc60000000000 */
[----:B0-----:R-:W5:Y:S04]  /*f5d0*/  LDL.LU R146, [R1+0x488] ;  /* 0x0004880001927983 */ /* 0x001f680000300800 */
[----:B------:R-:W5:Y:S01]  /*f5e0*/  LDL.LU R35, [R1+0x2a8] ;  /* 0x0002a80001237983 */ /* 0x000f620000300800 */
[----:B----4-:R-:W-:-:S03]  /*f5f0*/  FADD R148, R37, R148 ;  /* 0x0000009425947221 */ /* 0x010fc60000000000 */
[----:B------:R0:W-:Y:S04]  /*f600*/  STL [R1+0x284], R147 ;  /* 0x0002849301007387 */ /* 0x0001e80000100800 */
[----:B0-----:R-:W4:Y:S01]  /*f610*/  LDL.LU R147, [R1+0x484] ;  /* 0x0004840001937983 */ /* 0x001f220000300800 */
[----:B------:R-:W-:-:S03]  /*f620*/  FADD R149, R38, R149 ;  /* 0x0000009526957221 */ /* 0x000fc60000000000 */
[----:B------:R-:W4:Y:S01]  /*f630*/  LDL.LU R36, [R1+0x2a4] ;  /* 0x0002a40001247983 */ /* 0x000f220000300800 */
[----:B------:R-:W-:-:S03]  /*f640*/  FADD R150, R39, R150 ;  /* 0x0000009627967221 */ /* 0x000fc60000000000 */
[----:B------:R0:W-:Y:S04]  /*f650*/  STL [R1+0x288], R148 ;  /* 0x0002889401007387 */ /* 0x0001e80000100800 */
[----:B0-----:R-:W4:Y:S04]  /*f660*/  LDL.LU R148, [R1+0x480] ;  /* 0x0004800001947983 */ /* 0x001f280000300800 */
[----:B------:R-:W4:Y:S04]  /*f670*/  LDL.LU R37, [R1+0x2a0] ;  /* 0x0002a00001257983 */ /* 0x000f280000300800 */
[----:B------:R0:W-:Y:S04]  /*f680*/  STL [R1+0x28c], R149 ;  /* 0x00028c9501007387 */ /* 0x0001e80000100800 */
[----:B0-----:R-:W4:Y:S04]  /*f690*/  LDL.LU R149, [R1+0x47c] ;  /* 0x00047c0001957983 */ /* 0x001f280000300800 */
[----:B------:R-:W4:Y:S04]  /*f6a0*/  LDL.LU R38, [R1+0x29c] ;  /* 0x00029c0001267983 */ /* 0x000f280000300800 */
[----:B------:R0:W-:Y:S04]  /*f6b0*/  STL [R1+0x290], R150 ;  /* 0x0002909601007387 */ /* 0x0001e80000100800 */
[----:B0-----:R-:W4:Y:S04]  /*f6c0*/  LDL.LU R150, [R1+0x478] ;  /* 0x0004780001967983 */ /* 0x001f280000300800 */
[----:B------:R-:W4:Y:S01]  /*f6d0*/  LDL.LU R39, [R1+0x298] ;  /* 0x0002980001277983 */ /* 0x000f220000300800 */
[----:B---3--:R-:W-:-:S05]  /*f6e0*/  FADD R151, R40, R151 ;  /* 0x0000009728977221 */ /* 0x008fca0000000000 */
[----:B------:R0:W-:Y:S01]  /*f6f0*/  STL [R1+0x294], R151 ;  /* 0x0002949701007387 */ /* 0x0001e20000100800 */
[----:B--2---:R-:W-:-:S03]  /*f700*/  FADD R27, R53, R27 ;  /* 0x0000001b351b7221 */ /* 0x004fc60000000000 */
[----:B0-----:R-:W2:Y:S01]  /*f710*/  LDL.LU R151, [R1+0x474] ;  /* 0x0004740001977983 */ /* 0x001ea20000300800 */
        /* <DEDUP_REMOVED lines=11> */
[----:B-----5:R-:W-:Y:S01]  /*f7d0*/  FADD R34, R46, R34 ;  /* 0x000000222e227221 */ /* 0x020fe20000000000 */
[----:B------:R-:W-:Y:S01]  /*f7e0*/  FADD R35, R45, R35 ;  /* 0x000000232d237221 */ /* 0x000fe20000000000 */
[----:B----4-:R-:W-:Y:S01]  /*f7f0*/  FADD R36, R44, R36 ;  /* 0x000000242c247221 */ /* 0x010fe20000000000 */
[----:B------:R-:W-:Y:S01]  /*f800*/  FADD R37, R43, R37 ;  /* 0x000000252b257221 */ /* 0x000fe20000000000 */
[----:B------:R-:W-:Y:S01]  /*f810*/  FADD R38, R42, R38 ;  /* 0x000000262a267221 */ /* 0x000fe20000000000 */
[----:B------:R-:W-:-:S05]  /*f820*/  FADD R39, R41, R39 ;  /* 0x0000002729277221 */ /* 0x000fca0000000000 */
[----:B------:R0:W-:Y:S04]  /*f830*/  STL [R1+0x298], R39 ;  /* 0x0002982701007387 */ /* 0x0001e80000100800 */
        /* <DEDUP_REMOVED lines=14> */
[----:B------:R-:W2:Y:S04]  /*f920*/  LDL.LU R52, [R1+0x2e0] ;  /* 0x0002e00001347983 */ /* 0x000ea80000300800 */
[----:B------:R2:W-:Y:S04]  /*f930*/  STL [R1+0x2d4], R24 ;  /* 0x0002d41801007387 */ /* 0x0005e80000100800 */
[----:B------:R-:W2:Y:S04]  /*f940*/  LDL.LU R51, [R1+0x2e4] ;  /* 0x0002e40001337983 */ /* 0x000ea80000300800 */
[----:B------:R2:W-:Y:S04]  /*f950*/  STL [R1+0x2d8], R0 ;  /* 0x0002d80001007387 */ /* 0x0005e80000100800 */
        /* <DEDUP_REMOVED lines=13> */
[----:B-1----:R-:W2:Y:S04]  /*fa30*/  LDL.LU R38, [R1+0x318] ;  /* 0x0003180001267983 */ /* 0x002ea80000300800 */
[----:B---3--:R-:W3:Y:S04]  /*fa40*/  LDL.LU R37, [R1+0x31c] ;  /* 0x00031c0001257983 */ /* 0x008ee80000300800 */
[----:B----4-:R-:W4:Y:S04]  /*fa50*/  LDL.LU R36, [R1+0x320] ;  /* 0x0003200001247983 */ /* 0x010f280000300800 */
[----:B-----5:R-:W5:Y:S04]  /*fa60*/  LDL.LU R35, [R1+0x324] ;  /* 0x0003240001237983 */ /* 0x020f680000300800 */
[----:B--2---:R-:W2:Y:S04]  /*fa70*/  LDL.LU R34, [R1+0x328] ;  /* 0x0003280001227983 */ /* 0x004ea80000300800 */
        /* <DEDUP_REMOVED lines=12> */
[----:B------:R-:W-:Y:S01]  /*fb40*/  FADD R52, R59, R52 ;  /* 0x000000343b347221 */ /* 0x000fe20000000000 */
        /* <DEDUP_REMOVED lines=28> */
[----:B---3--:R-:W-:-:S03]  /*fd10*/  FADD R37, R74, R37 ;  /* 0x000000254a257221 */ /* 0x008fc60000000000 */
[----:B------:R3:W-:Y:S01]  /*fd20*/  STL [R1+0x318], R38 ;  /* 0x0003182601007387 */ /* 0x0007e20000100800 */
[----:B----4-:R-:W-:-:S03]  /*fd30*/  FADD R36, R75, R36 ;  /* 0x000000244b247221 */ /* 0x010fc60000000000 */
[----:B------:R4:W-:Y:S01]  /*fd40*/  STL [R1+0x31c], R37 ;  /* 0x00031c2501007387 */ /* 0x0009e20000100800 */
[----:B-----5:R-:W-:-:S03]  /*fd50*/  FADD R35, R76, R35 ;  /* 0x000000234c237221 */ /* 0x020fc60000000000 */
[----:B------:R5:W-:Y:S01]  /*fd60*/  STL [R1+0x320], R36 ;  /* 0x0003202401007387 */ /* 0x000be20000100800 */
[----:B--2---:R-:W-:-:S03]  /*fd70*/  FADD R34, R77, R34 ;  /* 0x000000224d227221 */ /* 0x004fc60000000000 */
        /* <DEDUP_REMOVED lines=22> */
[----:B0-----:R-:W2:Y:S01]  /*fee0*/  LDL.LU R52, [R1+0x35c] ;  /* 0x00035c0001347983 */ /* 0x001ea20000300800 */
[----:B------:R-:W-:-:S03]  /*fef0*/  FADD R2, R89, R2 ;  /* 0x0000000259027221 */ /* 0x000fc60000000000 */
[----:B------:R0:W-:Y:S04]  /*ff00*/  STL [R1+0x350], R24 ;  /* 0x0003501801007387 */ /* 0x0001e80000100800 */
[----:B-1----:R-:W2:Y:S04]  /*ff10*/  LDL.LU R51, [R1+0x360] ;  /* 0x0003600001337983 */ /* 0x002ea80000300800 */
        /* <DEDUP_REMOVED lines=181> */
[----:B------:R-:W-:Y:S01]  /*10a70*/  FADD R0, R150, R0 ;  /* 0x0000000096007221 */ /* 0x000fe20000000000 */
[----:B------:R-:W-:-:S05]  /*10a80*/  FADD R2, R2, R151 ;  /* 0x0000009702027221 */ /* 0x000fca0000000000 */
[----:B------:R0:W-:Y:S04]  /*10a90*/  STL [R1+0x450], R2 ;  /* 0x0004500201007387 */ /* 0x0001e80000100800 */
[----:B------:R0:W-:Y:S04]  /*10aa0*/  STL [R1+0x448], R24 ;  /* 0x0004481801007387 */ /* 0x0001e80000100800 */
[----:B------:R0:W-:Y:S02]  /*10ab0*/  STL [R1+0x44c], R0 ;  /* 0x00044c0001007387 */ /* 0x0001e40000100800 */
.L_x_32:
[----:B0-----:R-:W0:Y:S02]  /*10ac0*/  LDC R0, c[0x0][0x28c] ;  /* 0x0000a300ff007b82 */ /* 0x001e240000000800 */
[----:B0-----:R-:W-:-:S13]  /*10ad0*/  ISETP.GE.AND P0, PT, R0, 0x1, PT ;  /* 0x000000010000780c */ /* 0x001fda0003f06270 */
[----:B------:R-:W-:Y:S05]  /*10ae0*/  @!P0 BRA `(.L_x_33) ;  /* 0x0000000000648947 */ /* 0x000fea0003800000 */
[----:B------:R-:W-:-:S06]  /*10af0*/  UISETP.NE.AND UP0, UPT, UR22, 0x3, UPT ;  /* 0x000000031600788c */ /* 0x000fcc000bf05270 */
[----:B------:R-:W-:-:S13]  /*10b00*/  PLOP3.LUT P0, PT, PT, PT, UP0, 0x80, 0x0 ;  /* 0x000000000000781c */ /* 0x000fda0003f0f008 */
[----:B------:R-:W-:Y:S05]  /*10b10*/  @!P0 BRA `(.L_x_34) ;  /* 0x0000000000048947 */ /* 0x000fea0003800000 */
[----:B------:R-:W-:Y:S01]  /*10b20*/  BPT.TRAP 0x1 ;  /* 0x000000040000795c */ /* 0x000fe20000300000 */
.L_x_34:
[----:B------:R-:W2:Y:S01]  /*10b30*/  LDL R0, [R1+0x454] ;  /* 0x0004540001007983 */ /* 0x000ea20000100800 */
[----:B------:R-:W-:Y:S01]  /*10b40*/  BSSY B0, `(.L_x_35) ;  /* 0x000000f000007945 */ /* 0x000fe20003800000 */
[----:B--2---:R-:W-:-:S13]  /*10b50*/  ISETP.NE.AND P0, PT, R0, RZ, PT ;  /* 0x000000ff0000720c */ /* 0x004fda0003f05270 */
[----:B------:R-:W-:Y:S05]  /*10b60*/  @!P0 BRA `(.L_x_36) ;  /* 0x0000000000308947 */ /* 0x000fea0003800000 */
[----:B------:R-:W2:Y:S01]  /*10b70*/  LDL R2, [R1+0x458] ;  /* 0x0004580001027983 */ /* 0x000ea20000100800 */
[----:B------:R-:W-:-:S04]  /*10b80*/  UISETP.LT.AND UP0, UPT, UR9, 0x1, UPT ;  /* 0x000000010900788c */ /* 0x000fc8000bf01270 */
[----:B------:R-:W-:-:S04]  /*10b90*/  USEL UR8, UR9, 0x1, UP0 ;  /* 0x0000000109087887 */ /* 0x000fc80008000000 */
[----:B------:R-:W-:-:S04]  /*10ba0*/  UIADD3 UR8, UR5, UR9, -UR8 ;  /* 0x0000000905087290 */ /* 0x000fc8000fffe808 */
[----:B------:R-:W-:-:S04]  /*10bb0*/  UIMAD.WIDE.U32 UR6, UR8, -0x33333333, URZ ;  /* 0xcccccccd080678a5 */ /* 0x000fc8000f8e003f */
[----:B------:R-:W-:-:S04]  /*10bc0*/  USHF.R.U32.HI UR6, URZ, 0x2, UR7 ;  /* 0x000000023f067899 */ /* 0x000fc80008011607 */
[----:B------:R-:W-:-:S04]  /*10bd0*/  UIMAD UR8, UR6, -0x5, UR8 ;  /* 0xfffffffb060878a4 */ /* 0x000fc8000f8e0208 */
[----:B------:R-:W-:-:S04]  /*10be0*/  ULEA UR8, UR8, UR11, 0x3 ;  /* 0x0000000b08087291 */ /* 0x000fc8000f8e183f */
[----:B------:R-:W-:-:S06]  /*10bf0*/  UIADD3 UR8, UR8, 0x28, URZ ;  /* 0x0000002808087890 */ /* 0x000fcc000fffe03f */
[----:B------:R-:W-:-:S05]  /*10c00*/  IMAD.U32 R0, RZ, RZ, UR8 ;  /* 0x00000008ff007e24 */ /* 0x000fca000f8e00ff */
[----:B--2---:R-:W-:-:S04]  /*10c10*/  PRMT R0, R2, 0x654, R0 ;  /* 0x0000065402007816 */ /* 0x004fc80000000000 */
[----:B------:R0:W-:Y:S03]  /*10c20*/  SYNCS.ARRIVE.TRANS64.RED.A1T0 RZ, [R0+URZ], RZ ;  /* 0x000000ff00ff79a7 */ /* 0x0001e6000810043f */
.L_x_36:
[----:B------:R-:W-:Y:S05]  /*10c30*/  BSYNC B0 ;  /* 0x0000000000007941 */ /* 0x000fea0003800000 */
.L_x_35:
[----:B------:R-:W-:-:S06]  /*10c40*/  UISETP.GT.U32.AND UP0, UPT, UR13, 0x1, UPT ;  /* 0x000000010d00788c */ /* 0x000fcc000bf04070 */
[----:B------:R-:W-:-:S13]  /*10c50*/  PLOP3.LUT P0, PT, PT, PT, UP0, 0x80, 0x0 ;  /* 0x000000000000781c */ /* 0x000fda0003f0f008 */
[----:B------:R-:W-:Y:S05]  /*10c60*/  @P0 BRA `(.L_x_33) ;  /* 0x0000000000040947 */ /* 0x000fea0003800000 */
[----:B------:R-:W-:Y:S01]  /*10c70*/  BPT.TRAP 0x1 ;  /* 0x000000040000795c */ /* 0x000fe20000300000 */
.L_x_33:
[----:B------:R-:W2:Y:S01]  /*10c80*/  LDL.LU R27, [R1+0x468] ;  /* 0x00046800011b7983 */ /* 0x000ea20000300800 */
[----:B------:R-:W3:Y:S01]  /*10c90*/  LDC R24, c[0x0][0x288] ;  /* 0x0000a200ff187b82 */ /* 0x000ee20000000800 */
[----:B------:R-:W4:Y:S01]  /*10ca0*/  S2R R26, SR_TID.X ;  /* 0x00000000001a7919 */ /* 0x000f220000002100 */
[----:B------:R-:W-:Y:S01]  /*10cb0*/  UIADD3 UR8, UR9, UR5, URZ ;  /* 0x0000000509087290 */ /* 0x000fe2000fffe03f */
[----:B------:R-:W-:Y:S01]  /*10cc0*/  ULDC UR6, c[0x0][0x284] ;  /* 0x0000a10000067ab9 */ /* 0x000fe20000000800 */
[----:B------:R-:W0:Y:S01]  /*10cd0*/  LDL.LU R25, [R1+0x464] ;  /* 0x0004640001197983 */ /* 0x000e220000300800 */
[----:B------:R-:W-:Y:S01]  /*10ce0*/  USHF.R.S32.HI UR11, URZ, 0x1f, UR10 ;  /* 0x0000001f3f0b7899 */ /* 0x000fe2000801140a */
[----:B------:R-:W-:Y:S01]  /*10cf0*/  IMAD.MOV.U32 R40, RZ, RZ, -0x1 ;  /* 0xffffffffff287424 */ /* 0x000fe200078e00ff */
[----:B------:R-:W-:Y:S01]  /*10d00*/  UISETP.GT.U32.AND UP0, UPT, UR8, 0x4, UPT ;  /* 0x000000040800788c */ /* 0x000fe2000bf04070 */
[----:B------:R-:W-:Y:S01]  /*10d10*/  ULDC.64 UR16, c[0x0][0x5d0] ;  /* 0x0001740000107ab9 */ /* 0x000fe20000000a00 */
[----:B------:R-:W-:-:S02]  /*10d20*/  UISETP.GE.U32.AND UP1, UPT, UR9, 0x5, UPT ;  /* 0x000000050900788c */ /* 0x000fc4000bf26070 */
[----:B------:R-:W-:Y:S02]  /*10d30*/  UIMAD UR5, UR11, UR16, URZ ;  /* 0x000000100b0572a4 */ /* 0x000fe4000f8e023f */
[----:B------:R-:W-:Y:S01]  /*10d40*/  UISETP.LT.U32.AND UP0, UPT, UR9, 0x5, UP0 ;  /* 0x000000050900788c */ /* 0x000fe20008701070 */
[C---:B----4-:R-:W-:Y:S01]  /*10d50*/  LOP3.LUT R2, R26.reuse, 0x3, RZ, 0xc0, !PT ;  /* 0x000000031a027812 */ /* 0x050fe200078ec0ff */
[----:B------:R-:W-:Y:S01]  /*10d60*/  IMAD.SHL.U32 R32, R26, 0x2, RZ ;  /* 0x000000021a207824 */ /* 0x000fe200078e00ff */
[----:B------:R-:W-:-:S03]  /*10d70*/  SHF.R.U32.HI R34, RZ, 0x7, R26 ;  /* 0x00000007ff227819 */ /* 0x000fc6000001161a */
[----:B---3--:R-:W-:Y:S01]  /*10d80*/  IMAD R2, R2, -0x2, R24 ;  /* 0xfffffffe02027824 */ /* 0x008fe200078e0218 */
[----:B------:R-:W-:Y:S02]  /*10d90*/  LOP3.LUT R34, R34, 0x1, RZ, 0xc0, !PT ;  /* 0x0000000122227812 */ /* 0x000fe400078ec0ff */
[----:B------:R-:W-:-:S03]  /*10da0*/  LOP3.LUT R32, R32, 0x6, RZ, 0xc0, !PT ;  /* 0x0000000620207812 */ /* 0x000fc600078ec0ff */
[----:B------:R-:W-:Y:S02]  /*10db0*/  IMAD.SHL.U32 R35, R34, 0x40, RZ ;  /* 0x0000004022237824 */ /* 0x000fe400078e00ff */
[----:B--2---:R-:W-:-:S04]  /*10dc0*/  IMAD.WIDE R36, R27, 0x100, RZ ;  /* 0x000001001b247825 */ /* 0x004fc800078e02ff */
[----:B0-----:R-:W-:Y:S01]  /*10dd0*/  IMAD.SHL.U32 R0, R25, 0x100, RZ ;  /* 0x0000010019007824 */ /* 0x001fe200078e00ff */
[----:B------:R-:W-:-:S04]  /*10de0*/  PRMT R32, R32, 0x6540, R25 ;  /* 0x0000654020207816 */ /* 0x000fc80000000019 */
[----:B------:R-:W-:Y:S01]  /*10df0*/  ISETP.GE.AND P0, PT, R0, R24, PT ;  /* 0x000000180000720c */ /* 0x000fe20003f06270 */
[----:B------:R-:W-:Y:S01]  /*10e00*/  IMAD.IADD R0, R2, 0x1, -R0 ;  /* 0x0000000102007824 */ /* 0x000fe200078e0a00 */
[----:B------:R-:W-:Y:S02]  /*10e10*/  SHF.R.U32.HI R2, RZ, 0x2, R26 ;  /* 0x00000002ff027819 */ /* 0x000fe4000001161a */
[----:B------:R-:W-:Y:S01]  /*10e20*/  LOP3.LUT R24, R26, 0x60, RZ, 0xc0, !PT ;  /* 0x000000601a187812 */ /* 0x000fe200078ec0ff */
[----:B------:R-:W-:Y:S01]  /*10e30*/  IMAD.U32 R26, RZ, RZ, UR16 ;  /* 0x00000010ff1a7e24 */ /* 0x000fe2000f8e00ff */
[----:B------:R-:W-:Y:S02]  /*10e40*/  LOP3.LUT R2, R2, 0x7, RZ, 0xc0, !PT ;  /* 0x0000000702027812 */ /* 0x000fe400078ec0ff */
[----:B------:R-:W-:Y:S02]  /*10e50*/  SHF.R.U32.HI R24, RZ, 0x1, R24 ;  /* 0x00000001ff187819 */ /* 0x000fe40000011618 */
[----:B------:R-:W-:-:S02]  /*10e60*/  LOP3.LUT R35, R35, 0x40, R2, 0xe2, !PT ;  /* 0x0000004023237812 */ /* 0x000fc400078ee202 */
[----:B------:R-:W-:Y:S02]  /*10e70*/  IADD3 R2, RZ, -R24, -R2 ;  /* 0x80000018ff027210 */ /* 0x000fe40007ffe802 */
[----:B------:R-:W-:Y:S02]  /*10e80*/  SHF.R.S32.HI R33, RZ, 0x1f, R32 ;  /* 0x0000001fff217819 */ /* 0x000fe40000011420 */
[----:B------:R-:W-:Y:S01]  /*10e90*/  LOP3.LUT R35, R36, R35, R24, 0xfe, !PT ;  /* 0x0000002324237212 */ /* 0x000fe200078efe18 */
[----:B------:R-:W-:Y:S02]  /*10ea0*/  IMAD R34, R34, -0x40, R2 ;  /* 0xffffffc022227824 */ /* 0x000fe400078e0202 */
[----:B------:R-:W-:Y:S02]  /*10eb0*/  IMAD.SHL.U32 R2, R27, 0x100, RZ ;  /* 0x000001001b027824 */ /* 0x000fe400078e00ff */
[----:B------:R-:W-:-:S03]  /*10ec0*/  IMAD.WIDE.U32 R26, R26, UR10, R32 ;  /* 0x0000000a1a1a7c25 */ /* 0x000fc6000f8e0020 */
[C---:B------:R-:W-:Y:S02]  /*10ed0*/  IADD3 R34, -R2.reuse, UR6, R34 ;  /* 0x0000000602227c10 */ /* 0x040fe4000fffe122 */
[----:B------:R-:W-:Y:S01]  /*10ee0*/  ISETP.GE.OR P0, PT, R2, UR6, P0 ;  /* 0x0000000602007c0c */ /* 0x000fe20008706670 */
[----:B------:R-:W-:-:S04]  /*10ef0*/  UIMAD.WIDE.U32 UR6, UR8, -0x33333333, URZ ;  /* 0xcccccccd080678a5 */ /* 0x000fc8000f8e003f */
[----:B------:R-:W-:Y:S02]  /*10f00*/  USHF.R.U32.HI UR6, URZ, 0x2, UR7 ;  /* 0x000000023f067899 */ /* 0x000fe40008011607 */
[----:B------:R-:W-:Y:S02]  /*10f10*/  UIMAD UR7, UR10, UR17, UR5 ;  /* 0x000000110a0772a4 */ /* 0x000fe4000f8e0205 */
[----:B------:R-:W-:-:S04]  /*10f20*/  USEL UR5, URZ, 0x1, !UP0 ;  /* 0x000000013f057887 */ /* 0x000fc8000c000000 */
[----:B------:R-:W-:Y:S01]  /*10f30*/  ULOP3.LUT UR4, UR4, UR5, URZ, 0x3c, !UPT ;  /* 0x0000000504047292 */ /* 0x000fe2000f8e3c3f */
[----:B------:R-:W-:Y:S01]  /*10f40*/  VIADD R27, R27, UR7 ;  /* 0x000000071b1b7c36 */ /* 0x000fe20008000000 */
[----:B------:R-:W-:Y:S02]  /*10f50*/  UIMAD UR5, UR6, -0x5, UR8 ;  /* 0xfffffffb060578a4 */ /* 0x000fe4000f8e0208 */
[----:B------:R-:W-:Y:S01]  /*10f60*/  @UP1 ULOP3.LUT UR4, UR4, 0x1, UR6, 0x78, !UPT ;  /* 0x0000000104041892 */ /* 0x000fe2000f8e7806 */
[----:B------:R-:W-:Y:S11]  /*10f70*/  @P0 BRA `(.L_x_37) ;  /* 0x0000012400b40947 */ /* 0x000ff60003800000 */
[----:B------:R-:W0:Y:S01]  /*10f80*/  LDC.64 R28, c[0x0][0x5c8] ;  /* 0x00017200ff1c7b82 */ /* 0x000e220000000a00 */
[----:B------:R-:W-:Y:S01]  /*10f90*/  ULDC.64 UR6, c[0x0][0x5c0] ;  /* 0x0001700000067ab9 */ /* 0x000fe20000000a00 */
[----:B------:R-:W-:Y:S01]  /*10fa0*/  BSSY B0, `(.L_x_37) ;  /* 0x000126a000007945 */ /* 0x000fe20003800000 */
[-C--:B0-----:R-:W-:Y:S01]  /*10fb0*/  IMAD R2, R37, R28.reuse, RZ ;  /* 0x0000001c25027224 */ /* 0x081fe200078e02ff */
[----:B------:R-:W-:Y:S01]  /*10fc0*/  SHF.L.U64.HI R38, R28, 0x3, R29 ;  /* 0x000000031c267819 */ /* 0x000fe2000001021d */
[----:B------:R-:W-:-:S04]  /*10fd0*/  IMAD.WIDE.U32 R26, R35, R28, R26 ;  /* 0x0000001c231a7225 */ /* 0x000fc800078e001a */
[----:B------:R-:W-:Y:S01]  /*10fe0*/  IMAD R2, R35, R29, R2 ;  /* 0x0000001d23027224 */ /* 0x000fe200078e0202 */
[C---:B------:R-:W-:Y:S01]  /*10ff0*/  LEA R30, P2, R28.reuse, R26, 0x7 ;  /* 0x0000001a1c1e7211 */ /* 0x040fe200078438ff */
[----:B------:R-:W-:Y:S01]  /*11000*/  IMAD.SHL.U32 R25, R28, 0x8, RZ ;  /* 0x000000081c197824 */ /* 0x000fe200078e00ff */
[----:B------:R-:W-:Y:S01]  /*11010*/  IADD3 R24, P5, R26, UR6, RZ ;  /* 0x000000061a187c10 */ /* 0x000fe2000ffbe0ff */
[----:B------:R-:W-:-:S03]  /*11020*/  IMAD.IADD R2, R27, 0x1, R2 ;  /* 0x000000011b027824 */ /* 0x000fc600078e0202 */
[----:B------:R-:W-:Y:S02]  /*11030*/  IADD3 R26, P0, P1, R26, UR6, R25 ;  /* 0x000000061a1a7c10 */ /* 0x000fe4000f91e019 */
[----:B------:R-:W-:Y:S02]  /*11040*/  LEA.HI.X R31, R28, R2, R29, 0x7, P2 ;  /* 0x000000021c1f7211 */ /* 0x000fe400010f3c1d */
[----:B------:R-:W-:Y:S02]  /*11050*/  IADD3 R28, P2, P3, R30, UR6, R25 ;  /* 0x000000061e1c7c10 */ /* 0x000fe4000fb5e019 */
[----:B------:R-:W-:Y:S02]  /*11060*/  IADD3.X R25, R2, UR7, RZ, P5, !PT ;  /* 0x0000000702197c10 */ /* 0x000fe4000affe4ff */
[----:B------:R-:W-:Y:S02]  /*11070*/  FSETP.NEU.AND P5, PT, RZ, UR21, PT ;  /* 0x00000015ff007c0b */ /* 0x000fe4000bfad000 */
[----:B------:R-:W-:-:S02]  /*11080*/  IADD3 R30, P6, R30, UR6, RZ ;  /* 0x000000061e1e7c10 */ /* 0x000fc4000ffde0ff */
[C-C-:B------:R-:W-:Y:S02]  /*11090*/  IADD3.X R29, R31.reuse, UR7, R38.reuse, P2, P3 ;  /* 0x000000071f1d7c10 */ /* 0x140fe400097e6426 */
[----:B------:R-:W-:Y:S02]  /*110a0*/  IADD3.X R27, R2, UR7, R38, P0, P1 ;  /* 0x00000007021b7c10 */ /* 0x000fe400087e2426 */
[----:B------:R-:W-:-:S05]  /*110b0*/  IADD3.X R31, R31, UR7, RZ, P6, !PT ;  /* 0x000000071f1f7c10 */ /* 0x000fca000b7fe4ff */
[----:B------:R-:W-:Y:S05]  /*110c0*/  @!P5 BRA `(.L_x_38) ;  /* 0x000000d800f8d947 */ /* 0x000fea0003800000 */
[----:B------:R-:W-:Y:S01]  /*110d0*/  ULDC.64 UR6, c[0x0][0x5b8] ;  /* 0x00016e0000067ab9 */ /* 0x000fe20000000a00 */
[----:B------:R-:W-:Y:S01]  /*110e0*/  BSSY B1, `(.L_x_39) ;  /* 0x0000013000017945 */ /* 0x000fe20003800000 */
[----:B------:R-:W-:Y:S01]  /*110f0*/  IMAD.U32 R2, RZ, RZ, UR6 ;  /* 0x00000006ff027e24 */ /* 0x000fe2000f8e00ff */
[----:B------:R-:W-:-:S03]  /*11100*/  UIMAD UR6, UR11, UR6, URZ ;  /* 0x000000060b0672a4 */ /* 0x000fc6000f8e023f */
[----:B------:R-:W-:Y:S01]  /*11110*/  IMAD.WIDE.U32 R32, R2, UR10, R32 ;  /* 0x0000000a02207c25 */ /* 0x000fe2000f8e0020 */
[----:B------:R-:W-:-:S03]  /*11120*/  UIMAD UR6, UR10, UR7, UR6 ;  /* 0x000000070a0672a4 */ /* 0x000fc6000f8e0206 */
[----:B------:R-:W-:Y:S01]  /*11130*/  IMAD.MOV.U32 R38, RZ, RZ, R32 ;  /* 0x000000ffff267224 */ /* 0x000fe200078e0020 */
[----:B------:R-:W-:Y:S02]  /*11140*/  ULDC.64 UR10, c[0x0][0x5a8] ;  /* 0x00016a00000a7ab9 */ /* 0x000fe40000000a00 */
[----:B------:R-:W-:Y:S01]  /*11150*/  VIADD R39, R33, UR6 ;  /* 0x0000000621277c36 */ /* 0x000fe20008000000 */
[----:B------:R-:W-:Y:S02]  /*11160*/  ULDC.64 UR6, c[0x0][0x5b0] ;  /* 0x00016c0000067ab9 */ /* 0x000fe40000000a00 */
[----:B------:R-:W-:Y:S02]  /*11170*/  IMAD R2, R37, UR6, RZ ;  /* 0x0000000625027c24 */ /* 0x000fe4000f8e02ff */
[----:B------:R-:W-:-:S04]  /*11180*/  IMAD.WIDE.U32 R32, R35, UR6, R38 ;  /* 0x0000000623207c25 */ /* 0x000fc8000f8e0026 */
[----:B------:R-:W-:Y:S01]  /*11190*/  IMAD R2, R35, UR7, R2 ;  /* 0x0000000723027c24 */ /* 0x000fe2000f8e0202 */
[----:B------:R-:W-:-:S04]  /*111a0*/  IADD3 R32, P0, R32, UR10, RZ ;  /* 0x0000000a20207c10 */ /* 0x000fc8000ff1e0ff */
[--C-:B------:R-:W-:Y:S02]  /*111b0*/  IADD3.X R33, R33, UR11, R2.reuse, P0, !PT ;  /* 0x0000000b21217c10 */ /* 0x100fe400087fe402 */
[----:B------:R-:W-:Y:S02]  /*111c0*/  ISETP.GE.AND P0, PT, R34, 0x1, PT ;  /* 0x000000012200780c */ /* 0x000fe40003f06270 */
[----:B------:R-:W-:Y:S02]  /*111d0*/  PRMT R2, RZ, 0x7610, R2 ;  /* 0x00007610ff027816 */ /* 0x000fe40000000002 */
[----:B------:R-:W-:-:S13]  /*111e0*/  ISETP.LT.OR P1, PT, R0, 0x1, !P0 ;  /* 0x000000010000780c */ /* 0x000fda0004721670 */
[----:B------:R-:W-:Y:S05]  /*111f0*/  @P1 BRA `(.L_x_40) ;  /* 0x0000000000041947 */ /* 0x000fea0003800000 */
[----:B------:R0:W5:Y:S02]  /*11200*/  LDG.E.U8 R2, desc[UR14][R32.64] ;  /* 0x0000000e20027981 */ /* 0x000164000c1e1100 */
.L_x_40:
[----:B------:R-:W-:Y:S05]  /*11210*/  BSYNC B1 ;  /* 0x0000000000017941 */ /* 0x000fea0003800000 */
.L_x_39:
[----:B-----5:R-:W-:Y:S01]  /*11220*/  LOP3.LUT R2, R2, 0xff, RZ, 0xc0, !PT ;  /* 0x000000ff02027812 */ /* 0x020fe200078ec0ff */
[----:B------:R-:W-:Y:S03]  /*11230*/  BSSY B1, `(.L_x_41) ;  /* 0x000000b000017945 */ /* 0x000fe60003800000 */
[----:B------:R-:W-:-:S05]  /*11240*/  F2FP.F16.E4M3.UNPACK_B R2, R2 ;  /* 0x00000002ff02723e */ /* 0x000fca00020006ff */
[----:B------:R-:W-:-:S05]  /*11250*/  HADD2.F32 R2, -RZ, R2.H0_H0 ;  /* 0x20000002ff027230 */ /* 0x000fca0000004100 */
[----:B------:R-:W-:-:S04]  /*11260*/  FMUL R2, R2, UR21 ;  /* 0x0000001502027c20 */ /* 0x000fc80008400000 */
[--C-:B------:R-:W-:Y:S01]  /*11270*/  FFMA R3, R3, UR20, R2.reuse ;  /* 0x0000001403037c23 */ /* 0x100fe20008000002 */
[----:B------:R-:W-:-:S04]  /*11280*/  PRMT R2, RZ, 0x7610, R2 ;  /* 0x00007610ff027816 */ /* 0x000fc80000000002 */
[----:B------:R-:W-:-:S05]  /*11290*/  F2FP.SATFINITE.E4M3.F32.PACK_AB_MERGE_C R3, RZ, R3, RZ ;  /* 0x00000003ff03723e */ /* 0x000fca00048070ff */
[----:B------:R2:W-:Y:S01]  /*112a0*/  @!P1 STG.E.U8 desc[UR14][R24.64], R3 ;  /* 0x0000000318009986 */ /* 0x0005e2000c10110e */
[----:B------:R-:W-:-:S13]  /*112b0*/  ISETP.LT.OR P1, PT, R0, 0x2, !P0 ;  /* 0x000000020000780c */ /* 0x000fda0004721670 */
[----:B--2---:R-:W-:Y:S05]  /*112c0*/  @P1 BRA `(.L_x_42) ;  /* 0x0000000000041947 */ /* 0x004fea0003800000 */
[----:B------:R2:W5:Y:S02]  /*112d0*/  LDG.E.U8 R2, desc[UR14][R32.64+0x1] ;  /* 0x0000010e20027981 */ /* 0x000564000c1e1100 */
.L_x_42:
[----:B------:R-:W-:Y:S05]  /*112e0*/  BSYNC B1 ;  /* 0x0000000000017941 */ /* 0x000fea0003800000 */
.L_x_41:
[----:B-----5:R-:W-:Y:S01]  /*112f0*/  LOP3.LUT R2, R2, 0xff, RZ, 0xc0, !PT ;  /* 0x000000ff02027812 */ /* 0x020fe200078ec0ff */
[----:B------:R-:W-:Y:S03]  /*11300*/  BSSY B1, `(.L_x_43) ;  /* 0x0000013000017945 */ /* 0x000fe60003800000 */
[----:B------:R-:W-:-:S05]  /*11310*/  F2FP.F16.E4M3.UNPACK_B R2, R2 ;  /* 0x00000002ff02723e */ /* 0x000fca00020006ff */
[----:B------:R-:W-:-:S05]  /*11320*/  HADD2.F32 R2, -RZ, R2.H0_H0 ;  /* 0x20000002ff027230 */ /* 0x000fca0000004100 */
[----:B------:R-:W-:-:S04]  /*11330*/  FMUL R2, R2, UR21 ;  /* 0x0000001502027c20 */ /* 0x000fc80008400000 */
[----:B------:R-:W-:-:S05]  /*11340*/  FFMA R4, R4, UR20, R2 ;  /* 0x0000001404047c23 */ /* 0x000fca0008000002 */
[----:B------:R-:W-:-:S05]  /*11350*/  F2FP.SATFINITE.E4M3.F32.PACK_AB_MERGE_C R4, RZ, R4, RZ ;  /* 0x00000004ff04723e */ /* 0x000fca00048070ff */
[----:B------:R3:W-:Y:S01]  /*11360*/  @!P1 STG.E.U8 desc[UR14][R24.64+0x1], R4 ;  /* 0x0000010418009986 */ /* 0x0007e2000c10110e */
[----:B------:R-:W-:-:S05]  /*11370*/  IADD3 R2, P1, R35, 0x8, RZ ;  /* 0x0000000823027810 */ /* 0x000fca0007f3e0ff */
[----:B------:R-:W-:-:S04]  /*11380*/  IMAD.X R3, RZ, RZ, R37, P1 ;  /* 0x000000ffff037224 */ /* 0x000fc800008e0625 */
[----:B------:R-:W-:-:S04]  /*11390*/  IMAD R3, R3, UR6, RZ ;  /* 0x0000000603037c24 */ /* 0x000fc8000f8e02ff */
[C---:B---3--:R-:W-:Y:S02]  /*113a0*/  IMAD R4, R2.reuse, UR7, R3 ;  /* 0x0000000702047c24 */ /* 0x048fe4000f8e0203 */
[----:B------:R-:W-:-:S03]  /*113b0*/  IMAD.WIDE.U32 R2, R2, UR6, R38 ;  /* 0x0000000602027c25 */ /* 0x000fc6000f8e0026 */
[----:B------:R-:W-:-:S04]  /*113c0*/  IADD3 R2, P1, R2, UR10, RZ ;  /* 0x0000000a02027c10 */ /* 0x000fc8000ff3e0ff */
[--C-:B------:R-:W-:Y:S02]  /*113d0*/  IADD3.X R3, R3, UR11, R4.reuse, P1, !PT ;  /* 0x0000000b03037c10 */ /* 0x100fe40008ffe404 */
[----:B------:R-:W-:Y:S02]  /*113e0*/  ISETP.GE.AND P1, PT, R34, 0x9, PT ;  /* 0x000000092200780c */ /* 0x000fe40003f26270 */
[----:B------:R-:W-:Y:S02]  /*113f0*/  PRMT R4, RZ, 0x7610, R4 ;  /* 0x00007610ff047816 */ /* 0x000fe40000000004 */
[----:B------:R-:W-:-:S13]  /*11400*/  ISETP.LT.OR P2, PT, R0, 0x1, !P1 ;  /* 0x000000010000780c */ /* 0x000fda0004f41670 */
[----:B------:R-:W-:Y:S05]  /*11410*/  @P2 BRA `(.L_x_44) ;  /* 0x0000000000042947 */ /* 0x000fea0003800000 */
[----:B------:R3:W5:Y:S02]  /*11420*/  LDG.E.U8 R4, desc[UR14][R2.64] ;  /* 0x0000000e02047981 */ /* 0x000764000c1e1100 */
.L_x_44:
[----:B------:R-:W-:Y:S05]  /*11430*/  BSYNC B1 ;  /* 0x0000000000017941 */ /* 0x000fea0003800000 */
.L_x_43:
        /* <DEDUP_REMOVED lines=10> */
[----:B----4-:R-:W-:Y:S05]  /*114e0*/  @P2 BRA `(.L_x_46) ;  /* 0x0000000000042947 */ /* 0x010fea0003800000 */
[----:B------:R4:W5:Y:S02]  /*114f0*/  LDG.E.U8 R4, desc[UR14][R2.64+0x1] ;  /* 0x0000010e02047981 */ /* 0x000964000c1e1100 */
.L_x_46:
[----:B------:R-:W-:Y:S05]  /*11500*/  BSYNC B1 ;  /* 0x0000000000017941 */ /* 0x000fea0003800000 */
.L_x_45:
[----:B-----5:R-:W-:Y:S01]  /*11510*/  LOP3.LUT R4, R4, 0xff, RZ, 0xc0, !PT ;  /* 0x000000ff04047812 */ /* 0x020fe200078ec0ff */
[----:B------:R-:W-:Y:S01]  /*11520*/  BSSY B1, `(.L_x_47) ;  /* 0x000000b000017945 */ /* 0x000fe20003800000 */
[----:B------:R-:W-:Y:S02]  /*11530*/  ISETP.LT.OR P3, PT, R0, 0x9, !P0 ;  /* 0x000000090000780c */ /* 0x000fe40004761670 */
[----:B------:R-:W-:-:S05]  /*11540*/  F2FP.F16.E4M3.UNPACK_B R4, R4 ;  /* 0x00000004ff04723e */ /* 0x000fca00020006ff */
[----:B------:R-:W-:-:S05]  /*11550*/  HADD2.F32 R4, -RZ, R4.H0_H0 ;  /* 0x20000004ff047230 */ /* 0x000fca0000004100 */
[----:B------:R-:W-:-:S04]  /*11560*/  FMUL R4, R4, UR21 ;  /* 0x0000001504047c20 */ /* 0x000fc80008400000 */
[--C-:B------:R-:W-:Y:S01]  /*11570*/  FFMA R6, R6, UR20, R4.reuse ;  /* 0x0000001406067c23 */ /* 0x100fe20008000004 */
[----:B------:R-:W-:-:S04]  /*11580*/  PRMT R4, RZ, 0x7610, R4 ;  /* 0x00007610ff047816 */ /* 0x000fc80000000004 */
[----:B------:R-:W-:-:S05]  /*11590*/  F2FP.SATFINITE.E4M3.F32.PACK_AB_MERGE_C R6, RZ, R6, RZ ;  /* 0x00000006ff06723e */ /* 0x000fca00048070ff */
[----:B------:R0:W-:Y:S01]  /*115a0*/  @!P2 STG.E.U8 desc[UR14][R26.64+0x1], R6 ;  /* 0x000001061a00a986 */ /* 0x0001e2000c10110e */
[----:B------:R-:W-:Y:S05]  /*115b0*/  @P3 BRA `(.L_x_48) ;  /* 0x0000000000043947 */ /* 0x000fea0003800000 */
[----:B------:R0:W5:Y:S02]  /*115c0*/  LDG.E.U8 R4, desc[UR14][R32.64+0x8] ;  /* 0x0000080e20047981 */ /* 0x000164000c1e1100 */
.L_x_48:
[----:B------:R-:W-:Y:S05]  /*115d0*/  BSYNC B1 ;  /* 0x0000000000017941 */ /* 0x000fea0003800000 */
.L_x_47:
        /* <DEDUP_REMOVED lines=12> */
.L_x_50:
[----:B------:R-:W-:Y:S05]  /*116a0*/  BSYNC B1 ;  /* 0x0000000000017941 */ /* 0x000fea0003800000 */
.L_x_49:
        /* <DEDUP_REMOVED lines=12> */
.L_x_52:
[----:B------:R-:W-:Y:S05]  /*11770*/  BSYNC B1 ;  /* 0x0000000000017941 */ /* 0x000fea0003800000 */
.L_x_51:
        /* <DEDUP_REMOVED lines=12> */
.L_x_54:
[----:B------:R-:W-:Y:S05]  /*11840*/  BSYNC B1 ;  /* 0x0000000000017941 */ /* 0x000fea0003800000 */
.L_x_53:
        /* <DEDUP_REMOVED lines=12> */
.L_x_56:
[----:B------:R-:W-:Y:S05]  /*11910*/  BSYNC B1 ;  /* 0x0000000000017941 */ /* 0x000fea0003800000 */
.L_x_55:
        /* <DEDUP_REMOVED lines=12> */
.L_x_58:
[----:B------:R-:W-:Y:S05]  /*119e0*/  BSYNC B1 ;  /* 0x0000000000017941 */ /* 0x000fea0003800000 */
.L_x_57:
        /* <DEDUP_REMOVED lines=12> */
.L_x_60:
[----:B------:R-:W-:Y:S05]  /*11ab0*/  BSYNC B1 ;  /* 0x0000000000017941 */ /* 0x000fea0003800000 */
.L_x_59:
        /* <DEDUP_REMOVED lines=12> */
.L_x_62:
[----:B------:R-:W-:Y:S05]  /*11b80*/  BSYNC B1 ;  /* 0x0000000000017941 */ /* 0x000fea0003800000 */
.L_x_61:
        /* <DEDUP_REMOVED lines=12> */
.L_x_64:
[----:B------:R-:W-:Y:S05]  /*11c50*/  BSYNC B1 ;  /* 0x0000000000017941 */ /* 0x000fea0003800000 */
.L_x_63:
        /* <DEDUP_REMOVED lines=12> */
.L_x_66:
[----:B------:R-:W-:Y:S05]  /*11d20*/  BSYNC B1 ;  /* 0x0000000000017941 */ /* 0x000fea0003800000 */
.L_x_65:
        /* <DEDUP_REMOVED lines=12> */
.L_x_68:
[----:B------:R-:W-:Y:S05]  /*11df0*/  BSYNC B1 ;  /* 0x0000000000017941 */ /* 0x000fea0003800000 */
.L_x_67:
        /* <DEDUP_REMOVED lines=12> */
.L_x_70:
[----:B------:R-:W-:Y:S05]  /*11ec0*/  BSYNC B1 ;  /* 0x0000000000017941 */ /* 0x000fea0003800000 */
.L_x_69:
        /* <DEDUP_REMOVED lines=12> */
.L_x_72:
[----:B------:R-:W-:Y:S05]  /*11f90*/  BSYNC B1 ;  /* 0x0000000000017941 */ /* 0x000fea0003800000 */
.L_x_71:
        /* <DEDUP_REMOVED lines=12> */
.L_x_74:
[----:B------:R-:W-:Y:S05]  /*12060*/  BSYNC B1 ;  /* 0x0000000000017941 */ /* 0x000fea0003800000 */
.L_x_73:
        /* <DEDUP_REMOVED lines=12> */
.L_x_76:
[----:B------:R-:W-:Y:S05]  /*12130*/  BSYNC B1 ;  /* 0x0000000000017941 */ /* 0x000fea0003800000 */
.L_x_75:
        /* <DEDUP_REMOVED lines=12> */
.L_x_78:
[----:B------:R-:W-:Y:S05]  /*12200*/  BSYNC B1 ;  /* 0x0000000000017941 */ /* 0x000fea0003800000 */
.L_x_77:
        /* <DEDUP_REMOVED lines=12> */
.L_x_80:
[----:B------:R-:W-:Y:S05]  /*122d0*/  BSYNC B1 ;  /* 0x0000000000017941 */ /* 0x000fea0003800000 */
.L_x_79:
        /* <DEDUP_REMOVED lines=12> */
.L_x_82:
[----:B------:R-:W-:Y:S05]  /*123a0*/  BSYNC B1 ;  /* 0x0000000000017941 */ /* 0x000fea0003800000 */
.L_x_81:
        /* <DEDUP_REMOVED lines=12> */
.L_x_84:
[----:B------:R-:W-:Y:S05]  /*12470*/  BSYNC B1 ;  /* 0x0000000000017941 */ /* 0x000fea0003800000 */
.L_x_83:
        /* <DEDUP_REMOVED lines=12> */
.L_x_86:
[----:B------:R-:W-:Y:S05]  /*12540*/  BSYNC B1 ;  /* 0x0000000000017941 */ /* 0x000fea0003800000 */
.L_x_85:
        /* <DEDUP_REMOVED lines=12> */
.L_x_88:
[----:B------:R-:W-:Y:S05]  /*12610*/  BSYNC B1 ;  /* 0x0000000000017941 */ /* 0x000fea0003800000 */
.L_x_87:
        /* <DEDUP_REMOVED lines=12> */
.L_x_90:
[----:B------:R-:W-:Y:S05]  /*126e0*/  BSYNC B1 ;  /* 0x0000000000017941 */ /* 0x000fea0003800000 */
.L_x_89:
        /* <DEDUP_REMOVED lines=12> */
.L_x_92:
[----:B------:R-:W-:Y:S05]  /*127b0*/  BSYNC B1 ;  /* 0x0000000000017941 */ /* 0x000fea0003800000 */
.L_x_91:
        /* <DEDUP_REMOVED lines=12> */
.L_x_94:
[----:B------:R-:W-:Y:S05]  /*12880*/  BSYNC B1 ;  /* 0x0000000000017941 */ /* 0x000fea0003800000 */
.L_x_93:
        /* <DEDUP_REMOVED lines=12> */
.L_x_96:
[----:B------:R-:W-:Y:S05]  /*12950*/  BSYNC B1 ;  /* 0x0000000000017941 */ /* 0x000fea0003800000 */
.L_x_95:
        /* <DEDUP_REMOVED lines=12> */
.L_x_98:
[----:B------:R-:W-:Y:S05]  /*12a20*/  BSYNC B1 ;  /* 0x0000000000017941 */ /* 0x000fea0003800000 */
.L_x_97:
        /* <DEDUP_REMOVED lines=12> */
.L_x_100:
[----:B------:R-:W-:Y:S05]  /*12af0*/  BSYNC B1 ;  /* 0x0000000000017941 */ /* 0x000fea0003800000 */
.L_x_99:
        /* <DEDUP_REMOVED lines=12> */
.L_x_102:
[----:B------:R-:W-:Y:S05]  /*12bc0*/  BSYNC B1 ;  /* 0x0000000000017941 */ /* 0x000fea0003800000 */
.L_x_101:
        /* <DEDUP_REMOVED lines=12> */
.L_x_104:
[----:B------:R-:W-:Y:S05]  /*12c90*/  BSYNC B1 ;  /* 0x0000000000017941 */ /* 0x000fea0003800000 */
.L_x_103:
        /* <DEDUP_REMOVED lines=12> */
.L_x_106:
[----:B------:R-:W-:Y:S05]  /*12d60*/  BSYNC B1 ;  /* 0x0000000000017941 */ /* 0x000fea0003800000 */
.L_x_105:
        /* <DEDUP_REMOVED lines=12> */
.L_x_108:
[----:B------:R-:W-:Y:S05]  /*12e30*/  BSYNC B1 ;  /* 0x0000000000017941 */ /* 0x000fea0003800000 */
.L_x_107:
        /* <DEDUP_REMOVED lines=12> */
.L_x_110:
[----:B------:R-:W-:Y:S05]  /*12f00*/  BSYNC B1 ;  /* 0x0000000000017941 */ /* 0x000fea0003800000 */
.L_x_109:
        /* <DEDUP_REMOVED lines=12> */
.L_x_112:
[----:B------:R-:W-:Y:S05]  /*12fd0*/  BSYNC B1 ;  /* 0x0000000000017941 */ /* 0x000fea0003800000 */
.L_x_111:
        /* <DEDUP_REMOVED lines=12> */
.L_x_114:
[----:B------:R-:W-:Y:S05]  /*130a0*/  BSYNC B1 ;  /* 0x0000000000017941 */ /* 0x000fea0003800000 */
.L_x_113:
        /* <DEDUP_REMOVED lines=12> */
.L_x_116:
[----:B------:R-:W-:Y:S05]  /*13170*/  BSYNC B1 ;  /* 0x0000000000017941 */ /* 0x000fea0003800000 */
.L_x_115:
        /* <DEDUP_REMOVED lines=12> */
.L_x_118:
[----:B------:R-:W-:Y:S05]  /*13240*/  BSYNC B1 ;  /* 0x0000000000017941 */ /* 0x000fea0003800000 */
.L_x_117:
        /* <DEDUP_REMOVED lines=12> */
.L_x_120:
[----:B------:R-:W-:Y:S05]  /*13310*/  BSYNC B1 ;  /* 0x0000000000017941 */ /* 0x000fea0003800000 */
.L_x_119:
        /* <DEDUP_REMOVED lines=12> */
.L_x_122:
[----:B------:R-:W-:Y:S05]  /*133e0*/  BSYNC B1 ;  /* 0x0000000000017941 */ /* 0x000fea0003800000 */
.L_x_121:
        /* <DEDUP_REMOVED lines=12> */
.L_x_124:
[----:B------:R-:W-:Y:S05]  /*134b0*/  BSYNC B1 ;  /* 0x0000000000017941 */ /* 0x000fea0003800000 */
.L_x_123:
[----:B-----5:R-:W-:Y:S01]  /*134c0*/  LOP3.LUT R4, R4, 0xff, RZ, 0xc0, !PT ;  /* 0x000000ff04047812 */ /* 0x020fe200078ec0ff */
[----:B------:R-:W-:Y:S01]  /*134d0*/  BSSY B1, `(.L_x_125) ;  /* 0x000000b000017945 */ /* 0x000fe20003800000 */
[----:B------:R-:W-:Y:S02]  /*134e0*/  ISETP.LT.OR P2, PT, R0, 0x52, !P1 ;  /* 0x000000520000780c */ /* 0x000fe40004f41670 */
[----:B------:R-:W-:-:S05]  /*134f0*/  F2FP.F16.E4M3.UNPACK_B R4, R4 ;  /* 0x00000004ff04723e */ /* 0x000fca00020006ff */
[----:B------:R-:W-:-:S05]  /*13500*/  HADD2.F32 R4, -RZ, R4.H0_H0 ;  /* 0x20000004ff047230 */ /* 0x000fca0000004100 */
[----:B------:R-:W-:-:S04]  /*13510*/  FMUL R4, R4, UR21 ;  /* 0x0000001504047c20 */ /* 0x000fc80008400000 */
[----:B------:R-:W-:-:S05]  /*13520*/  FFMA R4, R173, UR20, R4 ;  /* 0x00000014ad047c23 */ /* 0x000fca0008000004 */
[----:B------:R-:W-:Y:S02]  /*13530*/  F2FP.SATFINITE.E4M3.F32.PACK_AB_MERGE_C R5, RZ, R4, RZ ;  /* 0x00000004ff05723e */ /* 0x000fe400048070ff */
[----:B------:R-:W-:-:S03]  /*13540*/  PRMT R4, RZ, 0x7610, R4 ;  /* 0x00007610ff047816 */ /* 0x000fc60000000004 */
[----:B------:R0:W-:Y:S01]  /*13550*/  @!P3 STG.E.U8 desc[UR14][R26.64+0x50], R5 ;  /* 0x000050051a00b986 */ /* 0x0001e2000c10110e */
[----:B------:R-:W-:Y:S05]  /*13560*/  @P2 BRA `(.L_x_126) ;  /* 0x0000000000042947 */ /* 0x000fea0003800000 */
[----:B------:R0:W5:Y:S02]  /*13570*/  LDG.E.U8 R4, desc[UR14][R2.64+0x51] ;  /* 0x0000510e02047981 */ /* 0x000164000c1e1100 */
.L_x_126:
[----:B------:R-:W-:Y:S05]  /*13580*/  BSYNC B1 ;  /* 0x0000000000017941 */ /* 0x000fea0003800000 */
.L_x_125:
[----:B-----5:R-:W-:Y:S01]  /*13590*/  LOP3.LUT R4, R4, 0xff, RZ, 0xc0, !PT ;  /* 0x000000ff04047812 */ /* 0x020fe200078ec0ff */
[----:B------:R-:W-:Y:S01]  /*135a0*/  BSSY B1, `(.L_x_127) ;  /* 0x000000b000017945 */ /* 0x000fe20003800000 */
[----:B------:R-:W-:Y:S02]  /*135b0*/  ISETP.LT.OR P3, PT, R0, 0x59, !P0 ;  /* 0x000000590000780c */ /* 0x000fe40004761670 */
[----:B------:R-:W-:-:S05]  /*135c0*/  F2FP.F16.E4M3.UNPACK_B R4, R4 ;  /* 0x00000004ff04723e */ /* 0x000fca00020006ff */
[----:B------:R-:W-:-:S05]  /*135d0*/  HADD2.F32 R4, -RZ, R4.H0_H0 ;  /* 0x20000004ff047230 */ /* 0x000fca0000004100 */
[----:B------:R-:W-:-:S04]  /*135e0*/  FMUL R4, R4, UR21 ;  /* 0x0000001504047c20 */ /* 0x000fc80008400000 */
[----:B------:R-:W-:-:S05]  /*135f0*/  FFMA R4, R174, UR20, R4 ;  /* 0x00000014ae047c23 */ /* 0x000fca0008000004 */
[----:B0-----:R-:W-:Y:S02]  /*13600*/  F2FP.SATFINITE.E4M3.F32.PACK_AB_MERGE_C R5, RZ, R4, RZ ;  /* 0x00000004ff05723e */ /* 0x001fe400048070ff */
[----:B------:R-:W-:-:S03]  /*13610*/  PRMT R4, RZ, 0x7610, R4 ;  /* 0x00007610ff047816 */ /* 0x000fc60000000004 */
[----:B------:R0:W-:Y:S01]  /*13620*/  @!P2 STG.E.U8 desc[UR14][R26.64+0x51], R5 ;  /* 0x000051051a00a986 */ /* 0x0001e2000c10110e */
[----:B------:R-:W-:Y:S05]  /*13630*/  @P3 BRA `(.L_x_128) ;  /* 0x0000000000043947 */ /* 0x000fea0003800000 */
[----:B------:R0:W5:Y:S02]  /*13640*/  LDG.E.U8 R4, desc[UR14][R32.64+0x58] ;  /* 0x0000580e20047981 */ /* 0x000164000c1e1100 */
.L_x_128:
[----:B------:R-:W-:Y:S05]  /*13650*/  BSYNC B1 ;  /* 0x0000000000017941 */ /* 0x000fea0003800000 */
.L_x_127:
        /* <DEDUP_REMOVED lines=12> */
.L_x_130:
[----:B------:R-:W-:Y:S05]  /*13720*/  BSYNC B1 ;  /* 0x0000000000017941 */ /* 0x000fea0003800000 */
.L_x_129:
[----:B-----5:R-:W-:Y:S01]  /*13730*/  LOP3.LUT R4, R4, 0xff, RZ, 0xc0, !PT ;  /* 0x000000ff04047812 */ /* 0x020fe200078ec0ff */
[----:B------:R-:W-:Y:S01]  /*13740*/  BSSY B1, `(.L_x_131) ;  /* 0x000000b000017945 */ /* 0x000fe20003800000 */
[----:B------:R-:W-:Y:S02]  /*13750*/  ISETP.LT.OR P3, PT, R0, 0x59, !P1 ;  /* 0x000000590000780c */ /* 0x000fe40004f61670 */
[----:B------:R-:W-:-:S05]  /*13760*/  F2FP.F16.E4M3.UNPACK_B R4, R4 ;  /* 0x00000004ff04723e */ /* 0x000fca00020006ff */
[----:B------:R-:W-:-:S05]  /*13770*/  HADD2.F32 R4, -RZ, R4.H0_H0 ;  /* 0x20000004ff047230 */ /* 0x000fca0000004100 */
[----:B0-----:R-:W-:Y:S01]  /*13780*/  FMUL R5, R4, UR21 ;  /* 0x0000001504057c20 */ /* 0x001fe20008400000 */
[----:B------:R-:W-:-:S03]  /*13790*/  PRMT R4, RZ, 0x7610, R4 ;  /* 0x00007610ff047816 */ /* 0x000fc60000000004 */
[----:B------:R-:W-:-:S05]  /*137a0*/  FFMA R5, R176, UR20, R5 ;  /* 0x00000014b0057c23 */ /* 0x000fca0008000005 */
[----:B------:R-:W-:-:S05]  /*137b0*/  F2FP.SATFINITE.E4M3.F32.PACK_AB_MERGE_C R5, RZ, R5, RZ ;  /* 0x00000005ff05723e */ /* 0x000fca00048070ff */
[----:B------:R0:W-:Y:S01]  /*137c0*/  @!P2 STG.E.U8 desc[UR14][R24.64+0x59], R5 ;  /* 0x000059051800a986 */ /* 0x0001e2000c10110e */
[----:B------:R-:W-:Y:S05]  /*137d0*/  @P3 BRA `(.L_x_132) ;  /* 0x0000000000043947 */ /* 0x000fea0003800000 */
[----:B------:R0:W5:Y:S02]  /*137e0*/  LDG.E.U8 R4, desc[UR14][R2.64+0x58] ;  /* 0x0000580e02047981 */ /* 0x000164000c1e1100 */
.L_x_132:
[----:B------:R-:W-:Y:S05]  /*137f0*/  BSYNC B1 ;  /* 0x0000000000017941 */ /* 0x000fea0003800000 */
.L_x_131:
        /* <DEDUP_REMOVED lines=12> */
.L_x_134:
[----:B------:R-:W-:Y:S05]  /*138c0*/  BSYNC B1 ;  /* 0x0000000000017941 */ /* 0x000fea0003800000 */
.L_x_133:
        /* <DEDUP_REMOVED lines=12> */
.L_x_136:
[----:B------:R-:W-:Y:S05]  /*13990*/  BSYNC B1 ;  /* 0x0000000000017941 */ /* 0x000fea0003800000 */
.L_x_135:
        /* <DEDUP_REMOVED lines=12> */
.L_x_138:
[----:B------:R-:W-:Y:S05]  /*13a60*/  BSYNC B1 ;  /* 0x0000000000017941 */ /* 0x000fea0003800000 */
.L_x_137:
        /* <DEDUP_REMOVED lines=12> */
.L_x_140:
[----:B------:R-:W-:Y:S05]  /*13b30*/  BSYNC B1 ;  /* 0x0000000000017941 */ /* 0x000fea0003800000 */
.L_x_139:
        /* <DEDUP_REMOVED lines=12> */
.L_x_142:
[----:B------:R-:W-:Y:S05]  /*13c00*/  BSYNC B1 ;  /* 0x0000000000017941 */ /* 0x000fea0003800000 */
.L_x_141:
        /* <DEDUP_REMOVED lines=12> */
.L_x_144:
[----:B------:R-:W-:Y:S05]  /*13cd0*/  BSYNC B1 ;  /* 0x0000000000017941 */ /* 0x000fea0003800000 */
.L_x_143:
        /* <DEDUP_REMOVED lines=12> */
.L_x_146:
[----:B------:R-:W-:Y:S05]  /*13da0*/  BSYNC B1 ;  /* 0x0000000000017941 */ /* 0x000fea0003800000 */
.L_x_145:
        /* <DEDUP_REMOVED lines=12> */
.L_x_148:
[----:B------:R-:W-:Y:S05]  /*13e70*/  BSYNC B1 ;  /* 0x0000000000017941 */ /* 0x000fea0003800000 */
.L_x_147:
        /* <DEDUP_REMOVED lines=12> */
.L_x_150:
[----:B------:R-:W-:Y:S05]  /*13f40*/  BSYNC B1 ;  /* 0x0000000000017941 */ /* 0x000fea0003800000 */
.L_x_149:
        /* <DEDUP_REMOVED lines=12> */
.L_x_152:
[----:B------:R-:W-:Y:S05]  /*14010*/  BSYNC B1 ;  /* 0x0000000000017941 */ /* 0x000fea0003800000 */
.L_x_151:
        /* <DEDUP_REMOVED lines=12> */
.L_x_154:
[----:B------:R-:W-:Y:S05]  /*140e0*/  BSYNC B1 ;  /* 0x0000000000017941 */ /* 0x000fea0003800000 */
.L_x_153:
        /* <DEDUP_REMOVED lines=12> */
.L_x_156:
[----:B------:R-:W-:Y:S05]  /*141b0*/  BSYNC B1 ;  /* 0x0000000000017941 */ /* 0x000fea0003800000 */
.L_x_155:
        /* <DEDUP_REMOVED lines=12> */
.L_x_158:
[----:B------:R-:W-:Y:S05]  /*14280*/  BSYNC B1 ;  /* 0x0000000000017941 */ /* 0x000fea0003800000 */
.L_x_157:
        /* <DEDUP_REMOVED lines=12> */
.L_x_160:
[----:B------:R-:W-:Y:S05]  /*14350*/  BSYNC B1 ;  /* 0x0000000000017941 */ /* 0x000fea0003800000 */
.L_x_159:
        /* <DEDUP_REMOVED lines=12> */
.L_x_162:
[----:B------:R-:W-:Y:S05]  /*14420*/  BSYNC B1 ;  /* 0x0000000000017941 */ /* 0x000fea0003800000 */
.L_x_161:
        /* <DEDUP_REMOVED lines=12> */
.L_x_164:
[----:B------:R-:W-:Y:S05]  /*144f0*/  BSYNC B1 ;  /* 0x0000000000017941 */ /* 0x000fea0003800000 */
.L_x_163:
        /* <DEDUP_REMOVED lines=12> */
.L_x_166:
[----:B------:R-:W-:Y:S05]  /*145c0*/  BSYNC B1 ;  /* 0x0000000000017941 */ /* 0x000fea0003800000 */
.L_x_165:
        /* <DEDUP_REMOVED lines=12> */
.L_x_168:
[----:B------:R-:W-:Y:S05]  /*14690*/  BSYNC B1 ;  /* 0x0000000000017941 */ /* 0x000fea0003800000 */
.L_x_167:
        /* <DEDUP_REMOVED lines=12> */
.L_x_170:
[----:B------:R-:W-:Y:S05]  /*14760*/  BSYNC B1 ;  /* 0x0000000000017941 */ /* 0x000fea0003800000 */
.L_x_169:
        /* <DEDUP_REMOVED lines=12> */
.L_x_172:
[----:B------:R-:W-:Y:S05]  /*14830*/  BSYNC B1 ;  /* 0x0000000000017941 */ /* 0x000fea0003800000 */
.L_x_171:
        /* <DEDUP_REMOVED lines=12> */
.L_x_174:
[----:B------:R-:W-:Y:S05]  /*14900*/  BSYNC B1 ;  /* 0x0000000000017941 */ /* 0x000fea0003800000 */
.L_x_173:
        /* <DEDUP_REMOVED lines=12> */
.L_x_176:
[----:B------:R-:W-:Y:S05]  /*149d0*/  BSYNC B1 ;  /* 0x0000000000017941 */ /* 0x000fea0003800000 */
.L_x_175:
        /* <DEDUP_REMOVED lines=12> */
.L_x_178:
[----:B------:R-:W-:Y:S05]  /*14aa0*/  BSYNC B1 ;  /* 0x0000000000017941 */ /* 0x000fea0003800000 */
.L_x_177:
        /* <DEDUP_REMOVED lines=12> */
.L_x_180:
[----:B------:R-:W-:Y:S05]  /*14b70*/  BSYNC B1 ;  /* 0x0000000000017941 */ /* 0x000fea0003800000 */
.L_x_179:
        /* <DEDUP_REMOVED lines=12> */
.L_x_182:
[----:B------:R-:W-:Y:S05]  /*14c40*/  BSYNC B1 ;  /* 0x0000000000017941 */ /* 0x000fea0003800000 */
.L_x_181:
        /* <DEDUP_REMOVED lines=12> */
.L_x_184:
[----:B------:R-:W-:Y:S05]  /*14d10*/  BSYNC B1 ;  /* 0x0000000000017941 */ /* 0x000fea0003800000 */
.L_x_183:
        /* <DEDUP_REMOVED lines=12> */
.L_x_186:
[----:B------:R-:W-:Y:S05]  /*14de0*/  BSYNC B1 ;  /* 0x0000000000017941 */ /* 0x000fea0003800000 */
.L_x_185:
        /* <DEDUP_REMOVED lines=12> */
.L_x_188:
[----:B------:R-:W-:Y:S05]  /*14eb0*/  BSYNC B1 ;  /* 0x0000000000017941 */ /* 0x000fea0003800000 */
.L_x_187:
        /* <DEDUP_REMOVED lines=12> */
.L_x_190:
[----:B------:R-:W-:Y:S05]  /*14f80*/  BSYNC B1 ;  /* 0x0000000000017941 */ /* 0x000fea0003800000 */
.L_x_189:
        /* <DEDUP_REMOVED lines=12> */
.L_x_192:
[----:B------:R-:W-:Y:S05]  /*15050*/  BSYNC B1 ;  /* 0x0000000000017941 */ /* 0x000fea0003800000 */
.L_x_191:
        /* <DEDUP_REMOVED lines=12> */
.L_x_194:
[----:B------:R-:W-:Y:S05]  /*15120*/  BSYNC B1 ;  /* 0x0000000000017941 */ /* 0x000fea0003800000 */
.L_x_193:
        /* <DEDUP_REMOVED lines=12> */
.L_x_196:
[----:B------:R-:W-:Y:S05]  /*151f0*/  BSYNC B1 ;  /* 0x0000000000017941 */ /* 0x000fea0003800000 */
.L_x_195:
        /* <DEDUP_REMOVED lines=12> */
.L_x_198:
[----:B------:R-:W-:Y:S05]  /*152c0*/  BSYNC B1 ;  /* 0x0000000000017941 */ /* 0x000fea0003800000 */
.L_x_197:
        /* <DEDUP_REMOVED lines=12> */
.L_x_200:
[----:B------:R-:W-:Y:S05]  /*15390*/  BSYNC B1 ;  /* 0x0000000000017941 */ /* 0x000fea0003800000 */
.L_x_199:
        /* <DEDUP_REMOVED lines=12> */
.L_x_202:
[----:B------:R-:W-:Y:S05]  /*15460*/  BSYNC B1 ;  /* 0x0000000000017941 */ /* 0x000fea0003800000 */
.L_x_201:
        /* <DEDUP_REMOVED lines=12> */
.L_x_204:
[----:B------:R-:W-:Y:S05]  /*15530*/  BSYNC B1 ;  /* 0x0000000000017941 */ /* 0x000fea0003800000 */
.L_x_203:
        /* <DEDUP_REMOVED lines=12> */
.L_x_206:
[----:B------:R-:W-:Y:S05]  /*15600*/  BSYNC B1 ;  /* 0x0000000000017941 */ /* 0x000fea0003800000 */
.L_x_205:
        /* <DEDUP_REMOVED lines=12> */
.L_x_208:
[----:B------:R-:W-:Y:S05]  /*156d0*/  BSYNC B1 ;  /* 0x0000000000017941 */ /* 0x000fea0003800000 */
.L_x_207:
        /* <DEDUP_REMOVED lines=12> */
.L_x_210:
[----:B------:R-:W-:Y:S05]  /*157a0*/  BSYNC B1 ;  /* 0x0000000000017941 */ /* 0x000fea0003800000 */
.L_x_209:
        /* <DEDUP_REMOVED lines=12> */
.L_x_212:
[----:B------:R-:W-:Y:S05]  /*15870*/  BSYNC B1 ;  /* 0x0000000000017941 */ /* 0x000fea0003800000 */
.L_x_211:
        /* <DEDUP_REMOVED lines=12> */
.L_x_214:
[----:B------:R-:W-:Y:S05]  /*15940*/  BSYNC B1 ;  /* 0x0000000000017941 */ /* 0x000fea0003800000 */
.L_x_213:
        /* <DEDUP_REMOVED lines=12> */
.L_x_216:
[----:B------:R-:W-:Y:S05]  /*15a10*/  BSYNC B1 ;  /* 0x0000000000017941 */ /* 0x000fea0003800000 */
.L_x_215:
        /* <DEDUP_REMOVED lines=12> */
.L_x_218:
[----:B------:R-:W-:Y:S05]  /*15ae0*/  BSYNC B1 ;  /* 0x0000000000017941 */ /* 0x000fea0003800000 */
.L_x_217:
        /* <DEDUP_REMOVED lines=12> */
.L_x_220:
[----:B------:R-:W-:Y:S05]  /*15bb0*/  BSYNC B1 ;  /* 0x0000000000017941 */ /* 0x000fea0003800000 */
.L_x_219:
        /* <DEDUP_REMOVED lines=12> */
.L_x_222:
[----:B------:R-:W-:Y:S05]  /*15c80*/  BSYNC B1 ;  /* 0x0000000000017941 */ /* 0x000fea0003800000 */
.L_x_221:
        /* <DEDUP_REMOVED lines=12> */
.L_x_224:
[----:B------:R-:W-:Y:S05]  /*15d50*/  BSYNC B1 ;  /* 0x0000000000017941 */ /* 0x000fea0003800000 */
.L_x_223:
        /* <DEDUP_REMOVED lines=12> */
.L_x_226:
[----:B------:R-:W-:Y:S05]  /*15e20*/  BSYNC B1 ;  /* 0x0000000000017941 */ /* 0x000fea0003800000 */
.L_x_225:
        /* <DEDUP_REMOVED lines=12> */
.L_x_228:
[----:B------:R-:W-:Y:S05]  /*15ef0*/  BSYNC B1 ;  /* 0x0000000000017941 */ /* 0x000fea0003800000 */
.L_x_227:
        /* <DEDUP_REMOVED lines=12> */
.L_x_230:
[----:B------:R-:W-:Y:S05]  /*15fc0*/  BSYNC B1 ;  /* 0x0000000000017941 */ /* 0x000fea0003800000 */
.L_x_229:
        /* <DEDUP_REMOVED lines=12> */
.L_x_232:
[----:B------:R-:W-:Y:S05]  /*16090*/  BSYNC B1 ;  /* 0x0000000000017941 */ /* 0x000fea0003800000 */
.L_x_231:
        /* <DEDUP_REMOVED lines=12> */
.L_x_234:
[----:B------:R-:W-:Y:S05]  /*16160*/  BSYNC B1 ;  /* 0x0000000000017941 */ /* 0x000fea0003800000 */
.L_x_233:
        /* <DEDUP_REMOVED lines=12> */
.L_x_236:
[----:B------:R-:W-:Y:S05]  /*16230*/  BSYNC B1 ;  /* 0x0000000000017941 */ /* 0x000fea0003800000 */
.L_x_235:
        /* <DEDUP_REMOVED lines=12> */
.L_x_238:
[----:B------:R-:W-:Y:S05]  /*16300*/  BSYNC B1 ;  /* 0x0000000000017941 */ /* 0x000fea0003800000 */
.L_x_237:
        /* <DEDUP_REMOVED lines=12> */
.L_x_240:
[----:B------:R-:W-:Y:S05]  /*163d0*/  BSYNC B1 ;  /* 0x0000000000017941 */ /* 0x000fea0003800000 */
.L_x_239:
        /* <DEDUP_REMOVED lines=12> */
.L_x_242:
[----:B------:R-:W-:Y:S05]  /*164a0*/  BSYNC B1 ;  /* 0x0000000000017941 */ /* 0x000fea0003800000 */
.L_x_241:
        /* <DEDUP_REMOVED lines=12> */
.L_x_244:
[----:B------:R-:W-:Y:S05]  /*16570*/  BSYNC B1 ;  /* 0x0000000000017941 */ /* 0x000fea0003800000 */
.L_x_243:
        /* <DEDUP_REMOVED lines=12> */
.L_x_246:
[----:B------:R-:W-:Y:S05]  /*16640*/  BSYNC B1 ;  /* 0x0000000000017941 */ /* 0x000fea0003800000 */
.L_x_245:
        /* <DEDUP_REMOVED lines=12> */
.L_x_248:
[----:B------:R-:W-:Y:S05]  /*16710*/  BSYNC B1 ;  /* 0x0000000000017941 */ /* 0x000fea0003800000 */
.L_x_247:
        /* <DEDUP_REMOVED lines=12> */
.L_x_250:
[----:B------:R-:W-:Y:S05]  /*167e0*/  BSYNC B1 ;  /* 0x0000000000017941 */ /* 0x000fea0003800000 */
.L_x_249:
        /* <DEDUP_REMOVED lines=12> */
.L_x_252:
[----:B------:R-:W-:Y:S05]  /*168b0*/  BSYNC B1 ;  /* 0x0000000000017941 */ /* 0x000fea0003800000 */
.L_x_251:
        /* <DEDUP_REMOVED lines=12> */
.L_x_254:
[----:B------:R-:W-:Y:S05]  /*16980*/  BSYNC B1 ;  /* 0x0000000000017941 */ /* 0x000fea0003800000 */
.L_x_253:
[----:B0-----:R-:W2:Y:S01]  /*16990*/  LDL.LU R5, [R1+0x200] ;  /* 0x0002000001057983 */ /* 0x001ea20000300800 */
[----:B-----5:R-:W-:Y:S01]  /*169a0*/  LOP3.LUT R4, R4, 0xff, RZ, 0xc0, !PT ;  /* 0x000000ff04047812 */ /* 0x020fe200078ec0ff */
[----:B------:R-:W-:Y:S01]  /*169b0*/  BSSY B1, `(.L_x_255) ;  /* 0x000000b000017945 */ /* 0x000fe20003800000 */
[----:B------:R-:W-:Y:S02]  /*169c0*/  ISETP.LT.OR P3, PT, R0, 0xd9, !P0 ;  /* 0x000000d90000780c */ /* 0x000fe40004761670 */
[----:B------:R-:W-:-:S05]  /*169d0*/  F2FP.F16.E4M3.UNPACK_B R4, R4 ;  /* 0x00000004ff04723e */ /* 0x000fca00020006ff */
[----:B------:R-:W-:-:S05]  /*169e0*/  HADD2.F32 R4, -RZ, R4.H0_H0 ;  /* 0x20000004ff047230 */ /* 0x000fca0000004100 */
[----:B------:R-:W-:-:S04]  /*169f0*/  FMUL R4, R4, UR21 ;  /* 0x0000001504047c20 */ /* 0x000fc80008400000 */
[----:B--2---:R-:W-:-:S05]  /*16a00*/  FFMA R4, R5, UR20, R4 ;  /* 0x0000001405047c23 */ /* 0x004fca0008000004 */
[----:B------:R-:W-:Y:S02]  /*16a10*/  F2FP.SATFINITE.E4M3.F32.PACK_AB_MERGE_C R5, RZ, R4, RZ ;  /* 0x00000004ff05723e */ /* 0x000fe400048070ff */
[----:B------:R-:W-:-:S03]  /*16a20*/  PRMT R4, RZ, 0x7610, R4 ;  /* 0x00007610ff047816 */ /* 0x000fc60000000004 */
[----:B------:R0:W-:Y:S01]  /*16a30*/  @!P2 STG.E.U8 desc[UR14][R26.64+0xd1], R5 ;  /* 0x0000d1051a00a986 */ /* 0x0001e2000c10110e */
[----:B------:R-:W-:Y:S05]  /*16a40*/  @P3 BRA `(.L_x_256) ;  /* 0x0000000000043947 */ /* 0x000fea0003800000 */
[----:B------:R2:W5:Y:S02]  /*16a50*/  LDG.E.U8 R4, desc[UR14][R32.64+0xd8] ;  /* 0x0000d80e20047981 */ /* 0x000564000c1e1100 */
.L_x_256:
[----:B------:R-:W-:Y:S05]  /*16a60*/  BSYNC B1 ;  /* 0x0000000000017941 */ /* 0x000fea0003800000 */
.L_x_255:
[----:B0-----:R-:W3:Y:S01]  /*16a70*/  LDL.LU R5, [R1+0x204] ;  /* 0x0002040001057983 */ /* 0x001ee20000300800 */
[----:B-----5:R-:W-:Y:S01]  /*16a80*/  LOP3.LUT R4, R4, 0xff, RZ, 0xc0, !PT ;  /* 0x000000ff04047812 */ /* 0x020fe200078ec0ff */
[----:B------:R-:W-:Y:S01]  /*16a90*/  BSSY B1, `(.L_x_257) ;  /* 0x000000b000017945 */ /* 0x000fe20003800000 */
[----:B------:R-:W-:Y:S02]  /*16aa0*/  ISETP.LT.OR P2, PT, R0, 0xda, !P0 ;  /* 0x000000da0000780c */ /* 0x000fe40004741670 */
[----:B------:R-:W-:-:S05]  /*16ab0*/  F2FP.F16.E4M3.UNPACK_B R4, R4 ;  /* 0x00000004ff04723e */ /* 0x000fca00020006ff */
[----:B------:R-:W-:-:S05]  /*16ac0*/  HADD2.F32 R4, -RZ, R4.H0_H0 ;  /* 0x20000004ff047230 */ /* 0x000fca0000004100 */
[----:B------:R-:W-:-:S04]  /*16ad0*/  FMUL R4, R4, UR21 ;  /* 0x0000001504047c20 */ /* 0x000fc80008400000 */
[----:B---3--:R-:W-:-:S05]  /*16ae0*/  FFMA R4, R5, UR20, R4 ;  /* 0x0000001405047c23 */ /* 0x008fca0008000004 */
[----:B------:R-:W-:Y:S02]  /*16af0*/  F2FP.SATFINITE.E4M3.F32.PACK_AB_MERGE_C R5, RZ, R4, RZ ;  /* 0x00000004ff05723e */ /* 0x000fe400048070ff */
[----:B------:R-:W-:-:S03]  /*16b00*/  PRMT R4, RZ, 0x7610, R4 ;  /* 0x00007610ff047816 */ /* 0x000fc60000000004 */
[----:B------:R0:W-:Y:S01]  /*16b10*/  @!P3 STG.E.U8 desc[UR14][R24.64+0xd8], R5 ;  /* 0x0000d8051800b986 */ /* 0x0001e2000c10110e */
[----:B------:R-:W-:Y:S05]  /*16b20*/  @P2 BRA `(.L_x_258) ;  /* 0x0000000000042947 */ /* 0x000fea0003800000 */
[----:B------:R3:W5:Y:S02]  /*16b30*/  LDG.E.U8 R4, desc[UR14][R32.64+0xd9] ;  /* 0x0000d90e20047981 */ /* 0x000764000c1e1100 */
.L_x_258:
[----:B------:R-:W-:Y:S05]  /*16b40*/  BSYNC B1 ;  /* 0x0000000000017941 */ /* 0x000fea0003800000 */
.L_x_257:
        /* <DEDUP_REMOVED lines=13> */
.L_x_260:
[----:B------:R-:W-:Y:S05]  /*16c20*/  BSYNC B1 ;  /* 0x0000000000017941 */ /* 0x000fea0003800000 */
.L_x_259:
        /* <DEDUP_REMOVED lines=13> */
.L_x_262:
[----:B------:R-:W-:Y:S05]  /*16d00*/  BSYNC B1 ;  /* 0x0000000000017941 */ /* 0x000fea0003800000 */
.L_x_261:
        /* <DEDUP_REMOVED lines=13> */
.L_x_264:
[----:B------:R-:W-:Y:S05]  /*16de0*/  BSYNC B1 ;  /* 0x0000000000017941 */ /* 0x000fea0003800000 */
.L_x_263:
        /* <DEDUP_REMOVED lines=13> */
.L_x_266:
[----:B------:R-:W-:Y:S05]  /*16ec0*/  BSYNC B1 ;  /* 0x0000000000017941 */ /* 0x000fea0003800000 */
.L_x_265:
        /* <DEDUP_REMOVED lines=13> */
.L_x_268:
[----:B------:R-:W-:Y:S05]  /*16fa0*/  BSYNC B1 ;  /* 0x0000000000017941 */ /* 0x000fea0003800000 */
.L_x_267:
        /* <DEDUP_REMOVED lines=13> */
.L_x_270:
[----:B------:R-:W-:Y:S05]  /*17080*/  BSYNC B1 ;  /* 0x0000000000017941 */ /* 0x000fea0003800000 */
.L_x_269:
        /* <DEDUP_REMOVED lines=13> */
.L_x_272:
[----:B------:R-:W-:Y:S05]  /*17160*/  BSYNC B1 ;  /* 0x0000000000017941 */ /* 0x000fea0003800000 */
.L_x_271:
        /* <DEDUP_REMOVED lines=13> */
.L_x_274:
[----:B------:R-:W-:Y:S05]  /*17240*/  BSYNC B1 ;  /* 0x0000000000017941 */ /* 0x000fea0003800000 */
.L_x_273:
        /* <DEDUP_REMOVED lines=13> */
.L_x_276:
[----:B------:R-:W-:Y:S05]  /*17320*/  BSYNC B1 ;  /* 0x0000000000017941 */ /* 0x000fea0003800000 */
.L_x_275:
        /* <DEDUP_REMOVED lines=13> */
.L_x_278:
[----:B------:R-:W-:Y:S05]  /*17400*/  BSYNC B1 ;  /* 0x0000000000017941 */ /* 0x000fea0003800000 */
.L_x_277:
        /* <DEDUP_REMOVED lines=13> */
.L_x_280:
[----:B------:R-:W-:Y:S05]  /*174e0*/  BSYNC B1 ;  /* 0x0000000000017941 */ /* 0x000fea0003800000 */
.L_x_279:
        /* <DEDUP_REMOVED lines=13> */
.L_x_282:
[----:B------:R-:W-:Y:S05]  /*175c0*/  BSYNC B1 ;  /* 0x0000000000017941 */ /* 0x000fea0003800000 */
.L_x_281:
        /* <DEDUP_REMOVED lines=13> */
.L_x_284:
[----:B------:R-:W-:Y:S05]  /*176a0*/  BSYNC B1 ;  /* 0x0000000000017941 */ /* 0x000fea0003800000 */
.L_x_283:
        /* <DEDUP_REMOVED lines=13> */
.L_x_286:
[----:B------:R-:W-:Y:S05]  /*17780*/  BSYNC B1 ;  /* 0x0000000000017941 */ /* 0x000fea0003800000 */
.L_x_285:
        /* <DEDUP_REMOVED lines=13> */
.L_x_288:
[----:B------:R-:W-:Y:S05]  /*17860*/  BSYNC B1 ;  /* 0x0000000000017941 */ /* 0x000fea0003800000 */
.L_x_287:
        /* <DEDUP_REMOVED lines=13> */
.L_x_290:
[----:B------:R-:W-:Y:S05]  /*17940*/  BSYNC B1 ;  /* 0x0000000000017941 */ /* 0x000fea0003800000 */
.L_x_289:
        /* <DEDUP_REMOVED lines=13> */
.L_x_292:
[----:B------:R-:W-:Y:S05]  /*17a20*/  BSYNC B1 ;  /* 0x0000000000017941 */ /* 0x000fea0003800000 */
.L_x_291:
        /* <DEDUP_REMOVED lines=13> */
.L_x_294:
[----:B------:R-:W-:Y:S05]  /*17b00*/  BSYNC B1 ;  /* 0x0000000000017941 */ /* 0x000fea0003800000 */
.L_x_293:
[----:B------:R-:W2:Y:S01]  /*17b10*/  LDL.LU R7, [R1+0x250] ;  /* 0x0002500001077983 */ /* 0x000ea20000300800 */
[----:B-----5:R-:W-:Y:S01]  /*17b20*/  LOP3.LUT R4, R4, 0xff, RZ, 0xc0, !PT ;  /* 0x000000ff04047812 */ /* 0x020fe200078ec0ff */
[----:B------:R-:W-:Y:S01]  /*17b30*/  BSSY B1, `(.L_x_295) ;  /* 0x0000013000017945 */ /* 0x000fe20003800000 */
[----:B0-----:R-:W-:Y:S02]  /*17b40*/  IADD3 R5, P0, R35, 0x80, RZ ;  /* 0x0000008023057810 */ /* 0x001fe40007f1e0ff */
[----:B------:R-:W-:-:S03]  /*17b50*/  F2FP.F16.E4M3.UNPACK_B R4, R4 ;  /* 0x00000004ff04723e */ /* 0x000fc600020006ff */
[----:B--234-:R-:W-:Y:S01]  /*17b60*/  IMAD.X R2, RZ, RZ, R37, P0 ;  /* 0x000000ffff027224 */ /* 0x01cfe200000e0625 */
[----:B------:R-:W-:Y:S01]  /*17b70*/  ISETP.GE.AND P0, PT, R34, 0x81, PT ;  /* 0x000000812200780c */ /* 0x000fe20003f06270 */
[----:B------:R-:W-:Y:S02]  /*17b80*/  HADD2.F32 R4, -RZ, R4.H0_H0 ;  /* 0x20000004ff047230 */ /* 0x000fe40000004100 */
[----:B------:R-:W-:Y:S01]  /*17b90*/  IMAD R6, R2, UR6, RZ ;  /* 0x0000000602067c24 */ /* 0x000fe2000f8e02ff */
[----:B------:R-:W-:Y:S01]  /*17ba0*/  ISETP.LT.OR P3, PT, R0, 0x1, !P0 ;  /* 0x000000010000780c */ /* 0x000fe20004761670 */
[----:B------:R-:W-:-:S04]  /*17bb0*/  IMAD.WIDE.U32 R2, R5, UR6, R38 ;  /* 0x0000000605027c25 */ /* 0x000fc8000f8e0026 */
[----:B------:R-:W-:Y:S01]  /*17bc0*/  FMUL R4, R4, UR21 ;  /* 0x0000001504047c20 */ /* 0x000fe20008400000 */
[----:B------:R-:W-:Y:S01]  /*17bd0*/  IMAD R5, R5, UR7, R6 ;  /* 0x0000000705057c24 */ /* 0x000fe2000f8e0206 */
[----:B------:R-:W-:-:S04]  /*17be0*/  IADD3 R2, P2, R2, UR10, RZ ;  /* 0x0000000a02027c10 */ /* 0x000fc8000ff5e0ff */
[----:B------:R-:W-:Y:S01]  /*17bf0*/  IADD3.X R3, R3, UR11, R5, P2, !PT ;  /* 0x0000000b03037c10 */ /* 0x000fe200097fe405 */
[----:B------:R-:W-:-:S05]  /*17c00*/  FFMA R4, R7, UR20, R4 ;  /* 0x0000001407047c23 */ /* 0x000fca0008000004 */
[----:B------:R-:W-:Y:S02]  /*17c10*/  F2FP.SATFINITE.E4M3.F32.PACK_AB_MERGE_C R7, RZ, R4, RZ ;  /* 0x00000004ff07723e */ /* 0x000fe400048070ff */
[----:B------:R-:W-:-:S03]  /*17c20*/  PRMT R4, RZ, 0x7610, R4 ;  /* 0x00007610ff047816 */ /* 0x000fc60000000004 */
[----:B------:R0:W-:Y:S01]  /*17c30*/  @!P1 STG.E.U8 desc[UR14][R26.64+0xf9], R7 ;  /* 0x0000f9071a009986 */ /* 0x0001e2000c10110e */
[----:B------:R-:W-:Y:S05]  /*17c40*/  @P3 BRA `(.L_x_296) ;  /* 0x0000000000043947 */ /* 0x000fea0003800000 */
[----:B------:R2:W5:Y:S02]  /*17c50*/  LDG.E.U8 R4, desc[UR14][R2.64] ;  /* 0x0000000e02047981 */ /* 0x000564000c1e1100 */
.L_x_296:
[----:B------:R-:W-:Y:S05]  /*17c60*/  BSYNC B1 ;  /* 0x0000000000017941 */ /* 0x000fea0003800000 */
.L_x_295:
[----:B------:R-:W3:Y:S01]  /*17c70*/  LDL.LU R5, [R1+0x254] ;  /* 0x0002540001057983 */ /* 0x000ee20000300800 */
        /* <DEDUP_REMOVED lines=12> */
.L_x_298:
[----:B------:R-:W-:Y:S05]  /*17d40*/  BSYNC B1 ;  /* 0x0000000000017941 */ /* 0x000fea0003800000 */
.L_x_297:
[----:B---3--:R-:W3:Y:S01]  /*17d50*/  LDL.LU R5, [R1+0x258] ;  /* 0x0002580001057983 */ /* 0x008ee20000300800 */
[----:B-----5:R-:W-:Y:S01]  /*17d60*/  LOP3.LUT R4, R4, 0xff, RZ, 0xc0, !PT ;  /* 0x000000ff04047812 */ /* 0x020fe200078ec0ff */
[----:B------:R-:W-:Y:S01]  /*17d70*/  BSSY B1, `(.L_x_299) ;  /* 0x0000013000017945 */ /* 0x000fe20003800000 */
[----:B------:R-:W-:Y:S02]  /*17d80*/  IADD3 R35, P1, R35, 0x88, RZ ;  /* 0x0000008823237810 */ /* 0x000fe40007f3e0ff */
[----:B------:R-:W-:Y:S02]  /*17d90*/  F2FP.F16.E4M3.UNPACK_B R4, R4 ;  /* 0x00000004ff04723e */ /* 0x000fe400020006ff */
[----:B------:R-:W-:Y:S01]  /*17da0*/  PRMT R6, RZ, 0x7610, R6 ;  /* 0x00007610ff067816 */ /* 0x000fe20000000006 */
[----:B------:R-:W-:Y:S01]  /*17db0*/  IMAD.X R36, RZ, RZ, R37, P1 ;  /* 0x000000ffff247224 */ /* 0x000fe200008e0625 */
[----:B------:R-:W-:Y:S01]  /*17dc0*/  ISETP.GE.AND P1, PT, R34, 0x89, PT ;  /* 0x000000892200780c */ /* 0x000fe20003f26270 */
[----:B------:R-:W-:-:S02]  /*17dd0*/  HADD2.F32 R4, -RZ, R4.H0_H0 ;  /* 0x20000004ff047230 */ /* 0x000fc40000004100 */
[----:B------:R-:W-:Y:S01]  /*17de0*/  IMAD R36, R36, UR6, RZ ;  /* 0x0000000624247c24 */ /* 0x000fe2000f8e02ff */
[----:B------:R-:W-:Y:S01]  /*17df0*/  ISETP.LT.OR P5, PT, R0, 0x1, !P1 ;  /* 0x000000010000780c */ /* 0x000fe20004fa1670 */
[----:B------:R-:W-:-:S04]  /*17e00*/  IMAD.WIDE.U32 R38, R35, UR6, R38 ;  /* 0x0000000623267c25 */ /* 0x000fc8000f8e0026 */
[----:B------:R-:W-:Y:S01]  /*17e10*/  FMUL R4, R4, UR21 ;  /* 0x0000001504047c20 */ /* 0x000fe20008400000 */
[----:B------:R-:W-:-:S03]  /*17e20*/  IMAD R35, R35, UR7, R36 ;  /* 0x0000000723237c24 */ /* 0x000fc6000f8e0224 */
[----:B---3--:R-:W-:Y:S01]  /*17e30*/  FFMA R5, R5, UR20, R4 ;  /* 0x0000001405057c23 */ /* 0x008fe20008000004 */
[----:B------:R-:W-:-:S04]  /*17e40*/  IADD3 R4, P3, R38, UR10, RZ ;  /* 0x0000000a26047c10 */ /* 0x000fc8000ff7e0ff */
[----:B0-----:R-:W-:Y:S02]  /*17e50*/  F2FP.SATFINITE.E4M3.F32.PACK_AB_MERGE_C R7, RZ, R5, RZ ;  /* 0x00000005ff07723e */ /* 0x001fe400048070ff */
[----:B------:R-:W-:-:S03]  /*17e60*/  IADD3.X R5, R39, UR11, R35, P3, !PT ;  /* 0x0000000b27057c10 */ /* 0x000fc60009ffe423 */
[----:B------:R0:W-:Y:S01]  /*17e70*/  @!P2 STG.E.U8 desc[UR14][R30.64+0x1], R7 ;  /* 0x000001071e00a986 */ /* 0x0001e2000c10110e */
[----:B------:R-:W-:Y:S05]  /*17e80*/  @P5 BRA `(.L_x_300) ;  /* 0x0000000000045947 */ /* 0x000fea0003800000 */
[----:B------:R3:W5:Y:S02]  /*17e90*/  LDG.E.U8 R6, desc[UR14][R4.64] ;  /* 0x0000000e04067981 */ /* 0x000764000c1e1100 */
.L_x_300:
[----:B------:R-:W-:Y:S05]  /*17ea0*/  BSYNC B1 ;  /* 0x0000000000017941 */ /* 0x000fea0003800000 */
.L_x_299:
        /* <DEDUP_REMOVED lines=13> */
.L_x_302:
[----:B------:R-:W-:Y:S05]  /*17f80*/  BSYNC B1 ;  /* 0x0000000000017941 */ /* 0x000fea0003800000 */
.L_x_301:
        /* <DEDUP_REMOVED lines=13> */
.L_x_304:
[----:B------:R-:W-:Y:S05]  /*18060*/  BSYNC B1 ;  /* 0x0000000000017941 */ /* 0x000fea0003800000 */
.L_x_303:
        /* <DEDUP_REMOVED lines=13> */
.L_x_306:
[----:B------:R-:W-:Y:S05]  /*18140*/  BSYNC B1 ;  /* 0x0000000000017941 */ /* 0x000fea0003800000 */
.L_x_305:
        /* <DEDUP_REMOVED lines=13> */
.L_x_308:
[----:B------:R-:W-:Y:S05]  /*18220*/  BSYNC B1 ;  /* 0x0000000000017941 */ /* 0x000fea0003800000 */
.L_x_307:
        /* <DEDUP_REMOVED lines=13> */
.L_x_310:
[----:B------:R-:W-:Y:S05]  /*18300*/  BSYNC B1 ;  /* 0x0000000000017941 */ /* 0x000fea0003800000 */
.L_x_309:
        /* <DEDUP_REMOVED lines=13> */
.L_x_312:
[----:B------:R-:W-:Y:S05]  /*183e0*/  BSYNC B1 ;  /* 0x0000000000017941 */ /* 0x000fea0003800000 */
.L_x_311:
        /* <DEDUP_REMOVED lines=13> */
.L_x_314:
[----:B------:R-:W-:Y:S05]  /*184c0*/  BSYNC B1 ;  /* 0x0000000000017941 */ /* 0x000fea0003800000 */
.L_x_313:
        /* <DEDUP_REMOVED lines=13> */
.L_x_316:
[----:B------:R-:W-:Y:S05]  /*185a0*/  BSYNC B1 ;  /* 0x0000000000017941 */ /* 0x000fea0003800000 */
.L_x_315:
        /* <DEDUP_REMOVED lines=13> */
.L_x_318:
[----:B------:R-:W-:Y:S05]  /*18680*/  BSYNC B1 ;  /* 0x0000000000017941 */ /* 0x000fea0003800000 */
.L_x_317:
        /* <DEDUP_REMOVED lines=13> */
.L_x_320:
[----:B------:R-:W-:Y:S05]  /*18760*/  BSYNC B1 ;  /* 0x0000000000017941 */ /* 0x000fea0003800000 */
.L_x_319:
        /* <DEDUP_REMOVED lines=13> */
.L_x_322:
[----:B------:R-:W-:Y:S05]  /*18840*/  BSYNC B1 ;  /* 0x0000000000017941 */ /* 0x000fea0003800000 */
.L_x_321:
        /* <DEDUP_REMOVED lines=13> */
.L_x_324:
[----:B------:R-:W-:Y:S05]  /*18920*/  BSYNC B1 ;  /* 0x0000000000017941 */ /* 0x000fea0003800000 */
.L_x_323:
        /* <DEDUP_REMOVED lines=13> */
.L_x_326:
[----:B------:R-:W-:Y:S05]  /*18a00*/  BSYNC B1 ;  /* 0x0000000000017941 */ /* 0x000fea0003800000 */
.L_x_325:
        /* <DEDUP_REMOVED lines=13> */
.L_x_328:
[----:B------:R-:W-:Y:S05]  /*18ae0*/  BSYNC B1 ;  /* 0x0000000000017941 */ /* 0x000fea0003800000 */
.L_x_327:
        /* <DEDUP_REMOVED lines=13> */
.L_x_330:
[----:B------:R-:W-:Y:S05]  /*18bc0*/  BSYNC B1 ;  /* 0x0000000000017941 */ /* 0x000fea0003800000 */
.L_x_329:
        /* <DEDUP_REMOVED lines=13> */
.L_x_332:
[----:B------:R-:W-:Y:S05]  /*18ca0*/  BSYNC B1 ;  /* 0x0000000000017941 */ /* 0x000fea0003800000 */
.L_x_331:
        /* <DEDUP_REMOVED lines=13> */
.L_x_334:
[----:B------:R-:W-:Y:S05]  /*18d80*/  BSYNC B1 ;  /* 0x0000000000017941 */ /* 0x000fea0003800000 */
.L_x_333:
        /* <DEDUP_REMOVED lines=13> */
.L_x_336:
[----:B------:R-:W-:Y:S05]  /*18e60*/  BSYNC B1 ;  /* 0x0000000000017941 */ /* 0x000fea0003800000 */
.L_x_335:
        /* <DEDUP_REMOVED lines=13> */
.L_x_338:
[----:B------:R-:W-:Y:S05]  /*18f40*/  BSYNC B1 ;  /* 0x0000000000017941 */ /* 0x000fea0003800000 */
.L_x_337:
        /* <DEDUP_REMOVED lines=13> */
.L_x_340:
[----:B------:R-:W-:Y:S05]  /*19020*/  BSYNC B1 ;  /* 0x0000000000017941 */ /* 0x000fea0003800000 */
.L_x_339:
        /* <DEDUP_REMOVED lines=13> */
.L_x_342:
[----:B------:R-:W-:Y:S05]  /*19100*/  BSYNC B1 ;  /* 0x0000000000017941 */ /* 0x000fea0003800000 */
.L_x_341:
        /* <DEDUP_REMOVED lines=13> */
.L_x_344:
[----:B------:R-:W-:Y:S05]  /*191e0*/  BSYNC B1 ;  /* 0x0000000000017941 */ /* 0x000fea0003800000 */
.L_x_343:
        /* <DEDUP_REMOVED lines=13> */
.L_x_346:
[----:B------:R-:W-:Y:S05]  /*192c0*/  BSYNC B1 ;  /* 0x0000000000017941 */ /* 0x000fea0003800000 */
.L_x_345:
        /* <DEDUP_REMOVED lines=13> */
.L_x_348:
[----:B------:R-:W-:Y:S05]  /*193a0*/  BSYNC B1 ;  /* 0x0000000000017941 */ /* 0x000fea0003800000 */
.L_x_347:
        /* <DEDUP_REMOVED lines=13> */
.L_x_350:
[----:B------:R-:W-:Y:S05]  /*19480*/  BSYNC B1 ;  /* 0x0000000000017941 */ /* 0x000fea0003800000 */
.L_x_349:
        /* <DEDUP_REMOVED lines=13> */
.L_x_352:
[----:B------:R-:W-:Y:S05]  /*19560*/  BSYNC B1 ;  /* 0x0000000000017941 */ /* 0x000fea0003800000 */
.L_x_351:
        /* <DEDUP_REMOVED lines=13> */
.L_x_354:
[----:B------:R-:W-:Y:S05]  /*19640*/  BSYNC B1 ;  /* 0x0000000000017941 */ /* 0x000fea0003800000 */
.L_x_353:
        /* <DEDUP_REMOVED lines=13> */
.L_x_356:
[----:B------:R-:W-:Y:S05]  /*19720*/  BSYNC B1 ;  /* 0x0000000000017941 */ /* 0x000fea0003800000 */
.L_x_355:
        /* <DEDUP_REMOVED lines=13> */
.L_x_358:
[----:B------:R-:W-:Y:S05]  /*19800*/  BSYNC B1 ;  /* 0x0000000000017941 */ /* 0x000fea0003800000 */
.L_x_357:
        /* <DEDUP_REMOVED lines=13> */
.L_x_360:
[----:B------:R-:W-:Y:S05]  /*198e0*/  BSYNC B1 ;  /* 0x0000000000017941 */ /* 0x000fea0003800000 */
.L_x_359:
        /* <DEDUP_REMOVED lines=13> */
.L_x_362:
[----:B------:R-:W-:Y:S05]  /*199c0*/  BSYNC B1 ;  /* 0x0000000000017941 */ /* 0x000fea0003800000 */
.L_x_361:
        /* <DEDUP_REMOVED lines=13> */
.L_x_364:
[----:B------:R-:W-:Y:S05]  /*19aa0*/  BSYNC B1 ;  /* 0x0000000000017941 */ /* 0x000fea0003800000 */
.L_x_363:
        /* <DEDUP_REMOVED lines=13> */
.L_x_366:
[----:B------:R-:W-:Y:S05]  /*19b80*/  BSYNC B1 ;  /* 0x0000000000017941 */ /* 0x000fea0003800000 */
.L_x_365:
        /* <DEDUP_REMOVED lines=13> */
.L_x_368:
[----:B------:R-:W-:Y:S05]  /*19c60*/  BSYNC B1 ;  /* 0x0000000000017941 */ /* 0x000fea0003800000 */
.L_x_367:
        /* <DEDUP_REMOVED lines=13> */
.L_x_370:
[----:B------:R-:W-:Y:S05]  /*19d40*/  BSYNC B1 ;  /* 0x0000000000017941 */ /* 0x000fea0003800000 */
.L_x_369:
        /* <DEDUP_REMOVED lines=13> */
.L_x_372:
[----:B------:R-:W-:Y:S05]  /*19e20*/  BSYNC B1 ;  /* 0x0000000000017941 */ /* 0x000fea0003800000 */
.L_x_371:
        /* <DEDUP_REMOVED lines=13> */
.L_x_374:
[----:B------:R-:W-:Y:S05]  /*19f00*/  BSYNC B1 ;  /* 0x0000000000017941 */ /* 0x000fea0003800000 */
.L_x_373:
        /* <DEDUP_REMOVED lines=13> */
.L_x_376:
[----:B------:R-:W-:Y:S05]  /*19fe0*/  BSYNC B1 ;  /* 0x0000000000017941 */ /* 0x000fea0003800000 */
.L_x_375:
        /* <DEDUP_REMOVED lines=13> */
.L_x_378:
[----:B------:R-:W-:Y:S05]  /*1a0c0*/  BSYNC B1 ;  /* 0x0000000000017941 */ /* 0x000fea0003800000 */
.L_x_377:
        /* <DEDUP_REMOVED lines=13> */
.L_x_380:
[----:B------:R-:W-:Y:S05]  /*1a1a0*/  BSYNC B1 ;  /* 0x0000000000017941 */ /* 0x000fea0003800000 */
.L_x_379:
        /* <DEDUP_REMOVED lines=13> */
.L_x_382:
[----:B------:R-:W-:Y:S05]  /*1a280*/  BSYNC B1 ;  /* 0x0000000000017941 */ /* 0x000fea0003800000 */
.L_x_381:
        /* <DEDUP_REMOVED lines=13> */
.L_x_384:
[----:B------:R-:W-:Y:S05]  /*1a360*/  BSYNC B1 ;  /* 0x0000000000017941 */ /* 0x000fea0003800000 */
.L_x_383:
        /* <DEDUP_REMOVED lines=13> */
.L_x_386:
[----:B------:R-:W-:Y:S05]  /*1a440*/  BSYNC B1 ;  /* 0x0000000000017941 */ /* 0x000fea0003800000 */
.L_x_385:
        /* <DEDUP_REMOVED lines=13> */
.L_x_388:
[----:B------:R-:W-:Y:S05]  /*1a520*/  BSYNC B1 ;  /* 0x0000000000017941 */ /* 0x000fea0003800000 */
.L_x_387:
        /* <DEDUP_REMOVED lines=13> */
.L_x_390:
[----:B------:R-:W-:Y:S05]  /*1a600*/  BSYNC B1 ;  /* 0x0000000000017941 */ /* 0x000fea0003800000 */
.L_x_389:
        /* <DEDUP_REMOVED lines=13> */
.L_x_392:
[----:B------:R-:W-:Y:S05]  /*1a6e0*/  BSYNC B1 ;  /* 0x0000000000017941 */ /* 0x000fea0003800000 */
.L_x_391:
        /* <DEDUP_REMOVED lines=13> */
.L_x_394:
[----:B------:R-:W-:Y:S05]  /*1a7c0*/  BSYNC B1 ;  /* 0x0000000000017941 */ /* 0x000fea0003800000 */
.L_x_393:
        /* <DEDUP_REMOVED lines=13> */
.L_x_396:
[----:B------:R-:W-:Y:S05]  /*1a8a0*/  BSYNC B1 ;  /* 0x0000000000017941 */ /* 0x000fea0003800000 */
.L_x_395:
        /* <DEDUP_REMOVED lines=13> */
.L_x_398:
[----:B------:R-:W-:Y:S05]  /*1a980*/  BSYNC B1 ;  /* 0x0000000000017941 */ /* 0x000fea0003800000 */
.L_x_397:
        /* <DEDUP_REMOVED lines=13> */
.L_x_400:
[----:B------:R-:W-:Y:S05]  /*1aa60*/  BSYNC B1 ;  /* 0x0000000000017941 */ /* 0x000fea0003800000 */
.L_x_399:
        /* <DEDUP_REMOVED lines=13> */
.L_x_402:
[----:B------:R-:W-:Y:S05]  /*1ab40*/  BSYNC B1 ;  /* 0x0000000000017941 */ /* 0x000fea0003800000 */
.L_x_401:
        /* <DEDUP_REMOVED lines=13> */
.L_x_404:
[----:B------:R-:W-:Y:S05]  /*1ac20*/  BSYNC B1 ;  /* 0x0000000000017941 */ /* 0x000fea0003800000 */
.L_x_403:
        /* <DEDUP_REMOVED lines=13> */
.L_x_406:
[----:B------:R-:W-:Y:S05]  /*1ad00*/  BSYNC B1 ;  /* 0x0000000000017941 */ /* 0x000fea0003800000 */
.L_x_405:
        /* <DEDUP_REMOVED lines=13> */
.L_x_408:
[----:B------:R-:W-:Y:S05]  /*1ade0*/  BSYNC B1 ;  /* 0x0000000000017941 */ /* 0x000fea0003800000 */
.L_x_407:
        /* <DEDUP_REMOVED lines=13> */
.L_x_410:
[----:B------:R-:W-:Y:S05]  /*1aec0*/  BSYNC B1 ;  /* 0x0000000000017941 */ /* 0x000fea0003800000 */
.L_x_409:
        /* <DEDUP_REMOVED lines=13> */
.L_x_412:
[----:B------:R-:W-:Y:S05]  /*1afa0*/  BSYNC B1 ;  /* 0x0000000000017941 */ /* 0x000fea0003800000 */
.L_x_411:
        /* <DEDUP_REMOVED lines=13> */
.L_x_414:
[----:B------:R-:W-:Y:S05]  /*1b080*/  BSYNC B1 ;  /* 0x0000000000017941 */ /* 0x000fea0003800000 */
.L_x_413:
        /* <DEDUP_REMOVED lines=13> */
.L_x_416:
[----:B------:R-:W-:Y:S05]  /*1b160*/  BSYNC B1 ;  /* 0x0000000000017941 */ /* 0x000fea0003800000 */
.L_x_415:
        /* <DEDUP_REMOVED lines=13> */
.L_x_418:
[----:B------:R-:W-:Y:S05]  /*1b240*/  BSYNC B1 ;  /* 0x0000000000017941 */ /* 0x000fea0003800000 */
.L_x_417:
        /* <DEDUP_REMOVED lines=13> */
.L_x_420:
[----:B------:R-:W-:Y:S05]  /*1b320*/  BSYNC B1 ;  /* 0x0000000000017941 */ /* 0x000fea0003800000 */
.L_x_419:
        /* <DEDUP_REMOVED lines=13> */
.L_x_422:
[----:B------:R-:W-:Y:S05]  /*1b400*/  BSYNC B1 ;  /* 0x0000000000017941 */ /* 0x000fea0003800000 */
.L_x_421:
        /* <DEDUP_REMOVED lines=13> */
.L_x_424:
[----:B------:R-:W-:Y:S05]  /*1b4e0*/  BSYNC B1 ;  /* 0x0000000000017941 */ /* 0x000fea0003800000 */
.L_x_423:
        /* <DEDUP_REMOVED lines=13> */
.L_x_426:
[----:B------:R-:W-:Y:S05]  /*1b5c0*/  BSYNC B1 ;  /* 0x0000000000017941 */ /* 0x000fea0003800000 */
.L_x_425:
        /* <DEDUP_REMOVED lines=13> */
.L_x_428:
[----:B------:R-:W-:Y:S05]  /*1b6a0*/  BSYNC B1 ;  /* 0x0000000000017941 */ /* 0x000fea0003800000 */
.L_x_427:
        /* <DEDUP_REMOVED lines=13> */
.L_x_430:
[----:B------:R-:W-:Y:S05]  /*1b780*/  BSYNC B1 ;  /* 0x0000000000017941 */ /* 0x000fea0003800000 */
.L_x_429:
        /* <DEDUP_REMOVED lines=13> */
.L_x_432:
[----:B------:R-:W-:Y:S05]  /*1b860*/  BSYNC B1 ;  /* 0x0000000000017941 */ /* 0x000fea0003800000 */
.L_x_431:
        /* <DEDUP_REMOVED lines=13> */
.L_x_434:
[----:B------:R-:W-:Y:S05]  /*1b940*/  BSYNC B1 ;  /* 0x0000000000017941 */ /* 0x000fea0003800000 */
.L_x_433:
        /* <DEDUP_REMOVED lines=13> */
.L_x_436:
[----:B------:R-:W-:Y:S05]  /*1ba20*/  BSYNC B1 ;  /* 0x0000000000017941 */ /* 0x000fea0003800000 */
.L_x_435:
        /* <DEDUP_REMOVED lines=13> */
.L_x_438:
[----:B------:R-:W-:Y:S05]  /*1bb00*/  BSYNC B1 ;  /* 0x0000000000017941 */ /* 0x000fea0003800000 */
.L_x_437:
        /* <DEDUP_REMOVED lines=13> */
.L_x_440:
[----:B------:R-:W-:Y:S05]  /*1bbe0*/  BSYNC B1 ;  /* 0x0000000000017941 */ /* 0x000fea0003800000 */
.L_x_439:
        /* <DEDUP_REMOVED lines=13> */
.L_x_442:
[----:B------:R-:W-:Y:S05]  /*1bcc0*/  BSYNC B1 ;  /* 0x0000000000017941 */ /* 0x000fea0003800000 */
.L_x_441:
        /* <DEDUP_REMOVED lines=13> */
.L_x_444:
[----:B------:R-:W-:Y:S05]  /*1bda0*/  BSYNC B1 ;  /* 0x0000000000017941 */ /* 0x000fea0003800000 */
.L_x_443:
        /* <DEDUP_REMOVED lines=13> */
.L_x_446:
[----:B------:R-:W-:Y:S05]  /*1be80*/  BSYNC B1 ;  /* 0x0000000000017941 */ /* 0x000fea0003800000 */
.L_x_445:
        /* <DEDUP_REMOVED lines=13> */
.L_x_448:
[----:B------:R-:W-:Y:S05]  /*1bf60*/  BSYNC B1 ;  /* 0x0000000000017941 */ /* 0x000fea0003800000 */
.L_x_447:
        /* <DEDUP_REMOVED lines=13> */
.L_x_450:
[----:B------:R-:W-:Y:S05]  /*1c040*/  BSYNC B1 ;  /* 0x0000000000017941 */ /* 0x000fea0003800000 */
.L_x_449:
        /* <DEDUP_REMOVED lines=13> */
.L_x_452:
[----:B------:R-:W-:Y:S05]  /*1c120*/  BSYNC B1 ;  /* 0x0000000000017941 */ /* 0x000fea0003800000 */
.L_x_451:
        /* <DEDUP_REMOVED lines=13> */
.L_x_454:
[----:B------:R-:W-:Y:S05]  /*1c200*/  BSYNC B1 ;  /* 0x0000000000017941 */ /* 0x000fea0003800000 */
.L_x_453:
        /* <DEDUP_REMOVED lines=13> */
.L_x_456:
[----:B------:R-:W-:Y:S05]  /*1c2e0*/  BSYNC B1 ;  /* 0x0000000000017941 */ /* 0x000fea0003800000 */
.L_x_455:
        /* <DEDUP_REMOVED lines=13> */
.L_x_458:
[----:B------:R-:W-:Y:S05]  /*1c3c0*/  BSYNC B1 ;  /* 0x0000000000017941 */ /* 0x000fea0003800000 */
.L_x_457:
        /* <DEDUP_REMOVED lines=13> */
.L_x_460:
[----:B------:R-:W-:Y:S05]  /*1c4a0*/  BSYNC B1 ;  /* 0x0000000000017941 */ /* 0x000fea0003800000 */
.L_x_459:
        /* <DEDUP_REMOVED lines=13> */
.L_x_462:
[----:B------:R-:W-:Y:S05]  /*1c580*/  BSYNC B1 ;  /* 0x0000000000017941 */ /* 0x000fea0003800000 */
.L_x_461:
        /* <DEDUP_REMOVED lines=13> */
.L_x_464:
[----:B------:R-:W-:Y:S05]  /*1c660*/  BSYNC B1 ;  /* 0x0000000000017941 */ /* 0x000fea0003800000 */
.L_x_463:
        /* <DEDUP_REMOVED lines=13> */
.L_x_466:
[----:B------:R-:W-:Y:S05]  /*1c740*/  BSYNC B1 ;  /* 0x0000000000017941 */ /* 0x000fea0003800000 */
.L_x_465:
        /* <DEDUP_REMOVED lines=13> */
.L_x_468:
[----:B------:R-:W-:Y:S05]  /*1c820*/  BSYNC B1 ;  /* 0x0000000000017941 */ /* 0x000fea0003800000 */
.L_x_467:
        /* <DEDUP_REMOVED lines=13> */
.L_x_470:
[----:B------:R-:W-:Y:S05]  /*1c900*/  BSYNC B1 ;  /* 0x0000000000017941 */ /* 0x000fea0003800000 */
.L_x_469:
        /* <DEDUP_REMOVED lines=13> */
.L_x_472:
[----:B------:R-:W-:Y:S05]  /*1c9e0*/  BSYNC B1 ;  /* 0x0000000000017941 */ /* 0x000fea0003800000 */
.L_x_471:
        /* <DEDUP_REMOVED lines=13> */
.L_x_474:
[----:B------:R-:W-:Y:S05]  /*1cac0*/  BSYNC B1 ;  /* 0x0000000000017941 */ /* 0x000fea0003800000 */
.L_x_473:
        /* <DEDUP_REMOVED lines=13> */
.L_x_476:
[----:B------:R-:W-:Y:S05]  /*1cba0*/  BSYNC B1 ;  /* 0x0000000000017941 */ /* 0x000fea0003800000 */
.L_x_475:
        /* <DEDUP_REMOVED lines=13> */
.L_x_478:
[----:B------:R-:W-:Y:S05]  /*1cc80*/  BSYNC B1 ;  /* 0x0000000000017941 */ /* 0x000fea0003800000 */
.L_x_477:
        /* <DEDUP_REMOVED lines=13> */
.L_x_480:
[----:B------:R-:W-:Y:S05]  /*1cd60*/  BSYNC B1 ;  /* 0x0000000000017941 */ /* 0x000fea0003800000 */
.L_x_479:
        /* <DEDUP_REMOVED lines=13> */
.L_x_482:
[----:B------:R-:W-:Y:S05]  /*1ce40*/  BSYNC B1 ;  /* 0x0000000000017941 */ /* 0x000fea0003800000 */
.L_x_481:
        /* <DEDUP_REMOVED lines=13> */
.L_x_484:
[----:B------:R-:W-:Y:S05]  /*1cf20*/  BSYNC B1 ;  /* 0x0000000000017941 */ /* 0x000fea0003800000 */
.L_x_483:
        /* <DEDUP_REMOVED lines=13> */
.L_x_486:
[----:B------:R-:W-:Y:S05]  /*1d000*/  BSYNC B1 ;  /* 0x0000000000017941 */ /* 0x000fea0003800000 */
.L_x_485:
        /* <DEDUP_REMOVED lines=13> */
.L_x_488:
[----:B------:R-:W-:Y:S05]  /*1d0e0*/  BSYNC B1 ;  /* 0x0000000000017941 */ /* 0x000fea0003800000 */
.L_x_487:
        /* <DEDUP_REMOVED lines=13> */
.L_x_490:
[----:B------:R-:W-:Y:S05]  /*1d1c0*/  BSYNC B1 ;  /* 0x0000000000017941 */ /* 0x000fea0003800000 */
.L_x_489:
        /* <DEDUP_REMOVED lines=13> */
.L_x_492:
[----:B------:R-:W-:Y:S05]  /*1d2a0*/  BSYNC B1 ;  /* 0x0000000000017941 */ /* 0x000fea0003800000 */
.L_x_491:
        /* <DEDUP_REMOVED lines=13> */
.L_x_494:
[----:B------:R-:W-:Y:S05]  /*1d380*/  BSYNC B1 ;  /* 0x0000000000017941 */ /* 0x000fea0003800000 */
.L_x_493:
        /* <DEDUP_REMOVED lines=13> */
.L_x_496:
[----:B------:R-:W-:Y:S05]  /*1d460*/  BSYNC B1 ;  /* 0x0000000000017941 */ /* 0x000fea0003800000 */
.L_x_495:
        /* <DEDUP_REMOVED lines=13> */
.L_x_498:
[----:B------:R-:W-:Y:S05]  /*1d540*/  BSYNC B1 ;  /* 0x0000000000017941 */ /* 0x000fea0003800000 */
.L_x_497:
        /* <DEDUP_REMOVED lines=13> */
.L_x_500:
[----:B------:R-:W-:Y:S05]  /*1d620*/  BSYNC B1 ;  /* 0x0000000000017941 */ /* 0x000fea0003800000 */
.L_x_499:
        /* <DEDUP_REMOVED lines=13> */
.L_x_502:
[----:B------:R-:W-:Y:S05]  /*1d700*/  BSYNC B1 ;  /* 0x0000000000017941 */ /* 0x000fea0003800000 */
.L_x_501:
        /* <DEDUP_REMOVED lines=13> */
.L_x_504:
[----:B------:R-:W-:Y:S05]  /*1d7e0*/  BSYNC B1 ;  /* 0x0000000000017941 */ /* 0x000fea0003800000 */
.L_x_503:
        /* <DEDUP_REMOVED lines=13> */
.L_x_506:
[----:B------:R-:W-:Y:S05]  /*1d8c0*/  BSYNC B1 ;  /* 0x0000000000017941 */ /* 0x000fea0003800000 */
.L_x_505:
        /* <DEDUP_REMOVED lines=13> */
.L_x_508:
[----:B------:R-:W-:Y:S05]  /*1d9a0*/  BSYNC B1 ;  /* 0x0000000000017941 */ /* 0x000fea0003800000 */
.L_x_507:
        /* <DEDUP_REMOVED lines=13> */
.L_x_510:
[----:B------:R-:W-:Y:S05]  /*1da80*/  BSYNC B1 ;  /* 0x0000000000017941 */ /* 0x000fea0003800000 */
.L_x_509:
        /* <DEDUP_REMOVED lines=13> */
.L_x_512:
[----:B------:R-:W-:Y:S05]  /*1db60*/  BSYNC B1 ;  /* 0x0000000000017941 */ /* 0x000fea0003800000 */
.L_x_511:
        /* <DEDUP_REMOVED lines=13> */
.L_x_514:
[----:B------:R-:W-:Y:S05]  /*1dc40*/  BSYNC B1 ;  /* 0x0000000000017941 */ /* 0x000fea0003800000 */
.L_x_513:
        /* <DEDUP_REMOVED lines=13> */
.L_x_516:
[----:B------:R-:W-:Y:S05]  /*1dd20*/  BSYNC B1 ;  /* 0x0000000000017941 */ /* 0x000fea0003800000 */
.L_x_515:
        /* <DEDUP_REMOVED lines=13> */
.L_x_518:
[----:B------:R-:W-:Y:S05]  /*1de00*/  BSYNC B1 ;  /* 0x0000000000017941 */ /* 0x000fea0003800000 */
.L_x_517:
        /* <DEDUP_REMOVED lines=13> */
.L_x_520:
[----:B------:R-:W-:Y:S05]  /*1dee0*/  BSYNC B1 ;  /* 0x0000000000017941 */ /* 0x000fea0003800000 */
.L_x_519:
        /* <DEDUP_REMOVED lines=13> */
.L_x_522:
[----:B------:R-:W-:Y:S05]  /*1dfc0*/  BSYNC B1 ;  /* 0x0000000000017941 */ /* 0x000fea0003800000 */
.L_x_521:
        /* <DEDUP_REMOVED lines=13> */
.L_x_524:
[----:B------:R-:W-:Y:S05]  /*1e0a0*/  BSYNC B1 ;  /* 0x0000000000017941 */ /* 0x000fea0003800000 */
.L_x_523:
        /* <DEDUP_REMOVED lines=13> */
.L_x_526:
[----:B------:R-:W-:Y:S05]  /*1e180*/  BSYNC B1 ;  /* 0x0000000000017941 */ /* 0x000fea0003800000 */
.L_x_525:
        /* <DEDUP_REMOVED lines=13> */
.L_x_528:
[----:B------:R-:W-:Y:S05]  /*1e260*/  BSYNC B1 ;  /* 0x0000000000017941 */ /* 0x000fea0003800000 */
.L_x_527:
        /* <DEDUP_REMOVED lines=13> */
.L_x_530:
[----:B------:R-:W-:Y:S05]  /*1e340*/  BSYNC B1 ;  /* 0x0000000000017941 */ /* 0x000fea0003800000 */
.L_x_529:
        /* <DEDUP_REMOVED lines=13> */
.L_x_532:
[----:B------:R-:W-:Y:S05]  /*1e420*/  BSYNC B1 ;  /* 0x0000000000017941 */ /* 0x000fea0003800000 */
.L_x_531:
        /* <DEDUP_REMOVED lines=13> */
.L_x_534:
[----:B------:R-:W-:Y:S05]  /*1e500*/  BSYNC B1 ;  /* 0x0000000000017941 */ /* 0x000fea0003800000 */
.L_x_533:
        /* <DEDUP_REMOVED lines=13> */
.L_x_536:
[----:B------:R-:W-:Y:S05]  /*1e5e0*/  BSYNC B1 ;  /* 0x0000000000017941 */ /* 0x000fea0003800000 */
.L_x_535:
        /* <DEDUP_REMOVED lines=13> */
.L_x_538:
[----:B------:R-:W-:Y:S05]  /*1e6c0*/  BSYNC B1 ;  /* 0x0000000000017941 */ /* 0x000fea0003800000 */
.L_x_537:
        /* <DEDUP_REMOVED lines=13> */
.L_x_540:
[----:B------:R-:W-:Y:S05]  /*1e7a0*/  BSYNC B1 ;  /* 0x0000000000017941 */ /* 0x000fea0003800000 */
.L_x_539:
        /* <DEDUP_REMOVED lines=13> */
.L_x_542:
[----:B------:R-:W-:Y:S05]  /*1e880*/  BSYNC B1 ;  /* 0x0000000000017941 */ /* 0x000fea0003800000 */
.L_x_541:
        /* <DEDUP_REMOVED lines=13> */
.L_x_544:
[----:B------:R-:W-:Y:S05]  /*1e960*/  BSYNC B1 ;  /* 0x0000000000017941 */ /* 0x000fea0003800000 */
.L_x_543:
        /* <DEDUP_REMOVED lines=13> */
.L_x_546:
[----:B------:R-:W-:Y:S05]  /*1ea40*/  BSYNC B1 ;  /* 0x0000000000017941 */ /* 0x000fea0003800000 */
.L_x_545:
[----:B--234-:R-:W2:Y:S01]  /*1ea50*/  LDL.LU R3, [R1+0x448] ;  /* 0x0004480001037983 */ /* 0x01cea20000300800 */
[----:B-----5:R-:W-:Y:S01]  /*1ea60*/  LOP3.LUT R6, R6, 0xff, RZ, 0xc0, !PT ;  /* 0x000000ff06067812 */ /* 0x020fe200078ec0ff */
[----:B------:R-:W-:Y:S01]  /*1ea70*/  BSSY B1, `(.L_x_547) ;  /* 0x000000b000017945 */ /* 0x000fe20003800000 */
[----:B------:R-:W-:Y:S02]  /*1ea80*/  ISETP.LT.OR P2, PT, R0, 0xf9, !P1 ;  /* 0x000000f90000780c */ /* 0x000fe40004f41670 */
[----:B------:R-:W-:Y:S02]  /*1ea90*/  F2FP.F16.E4M3.UNPACK_B R6, R6 ;  /* 0x00000006ff06723e */ /* 0x000fe400020006ff */
[----:B------:R-:W-:-:S03]  /*1eaa0*/  PRMT R2, RZ, 0x7610, R2 ;  /* 0x00007610ff027816 */ /* 0x000fc60000000002 */
[----:B------:R-:W-:-:S05]  /*1eab0*/  HADD2.F32 R6, -RZ, R6.H0_H0 ;  /* 0x20000006ff067230 */ /* 0x000fca0000004100 */
[----:B------:R-:W-:-:S04]  /*1eac0*/  FMUL R6, R6, UR21 ;  /* 0x0000001506067c20 */ /* 0x000fc80008400000 */
[----:B--2---:R-:W-:-:S05]  /*1ead0*/  FFMA R6, R3, UR20, R6 ;  /* 0x0000001403067c23 */ /* 0x004fca0008000006 */
[----:B------:R-:W-:-:S05]  /*1eae0*/  F2FP.SATFINITE.E4M3.F32.PACK_AB_MERGE_C R3, RZ, R6, RZ ;  /* 0x00000006ff03723e */ /* 0x000fca00048070ff */
[----:B------:R2:W-:Y:S01]  /*1eaf0*/  @!P0 STG.E.U8 desc[UR14][R30.64+0xf9], R3 ;  /* 0x0000f9031e008986 */ /* 0x0005e2000c10110e */
[----:B------:R-:W-:Y:S05]  /*1eb00*/  @P2 BRA `(.L_x_548) ;  /* 0x0000000000042947 */ /* 0x000fea0003800000 */
[----:B------:R3:W5:Y:S02]  /*1eb10*/  LDG.E.U8 R2, desc[UR14][R4.64+0xf8] ;  /* 0x0000f80e04027981 */ /* 0x000764000c1e1100 */
.L_x_548:
[----:B------:R-:W-:Y:S05]  /*1eb20*/  BSYNC B1 ;  /* 0x0000000000017941 */ /* 0x000fea0003800000 */
.L_x_547:
[----:B--2---:R-:W2:Y:S01]  /*1eb30*/  LDL.LU R3, [R1+0x44c] ;  /* 0x00044c0001037983 */ /* 0x004ea20000300800 */
        /* <DEDUP_REMOVED lines=12> */
.L_x_550:
[----:B------:R-:W-:Y:S05]  /*1ec00*/  BSYNC B1 ;  /* 0x0000000000017941 */ /* 0x000fea0003800000 */
.L_x_549:
[----:B------:R-:W-:Y:S05]  /*1ec10*/  @P1 BRA `(.L_x_551) ;  /* 0x0000004800881947 */ /* 0x000fea0003800000 */
[----:B------:R-:W2:Y:S01]  /*1ec20*/  LDL.LU R2, [R1+0x450] ;  /* 0x0004500001027983 */ /* 0x000ea20000300800 */
[----:B-----5:R-:W-:-:S04]  /*1ec30*/  LOP3.LUT R0, R0, 0xff, RZ, 0xc0, !PT ;  /* 0x000000ff00007812 */ /* 0x020fc800078ec0ff */
[----:B------:R-:W-:-:S05]  /*1ec40*/  F2FP.F16.E4M3.UNPACK_B R0, R0 ;  /* 0x00000000ff00723e */ /* 0x000fca00020006ff */
[----:B------:R-:W-:-:S05]  /*1ec50*/  HADD2.F32 R0, -RZ, R0.H0_H0 ;  /* 0x20000000ff007230 */ /* 0x000fca0000004100 */
[----:B------:R-:W-:-:S04]  /*1ec60*/  FMUL R0, R0, UR21 ;  /* 0x0000001500007c20 */ /* 0x000fc80008400000 */
[----:B--2---:R-:W-:-:S05]  /*1ec70*/  FFMA R0, R2, UR20, R0 ;  /* 0x0000001402007c23 */ /* 0x004fca0008000000 */
[----:B------:R-:W-:-:S05]  /*1ec80*/  F2FP.SATFINITE.E4M3.F32.PACK_AB_MERGE_C R3, RZ, R0, RZ ;  /* 0x00000000ff03723e */ /* 0x000fca00048070ff */
[----:B------:R2:W-:Y:S01]  /*1ec90*/  STG.E.U8 desc[UR14][R28.64+0xf9], R3 ;  /* 0x0000f9031c007986 */ /* 0x0005e2000c10110e */
[----:B------:R-:W-:Y:S05]  /*1eca0*/  BRA `(.L_x_551) ;  /* 0x0000004800647947 */ /* 0x000fea0003800000 */
.L_x_38:
[----:B------:R-:W-:Y:S01]  /*1ecb0*/  ISETP.GE.AND P3, PT, R34, 0x1, PT ;  /* 0x000000012200780c */ /* 0x000fe20003f66270 */
[----:B------:R-:W-:Y:S01]  /*1ecc0*/  FMUL R3, R3, UR20 ;  /* 0x0000001403037c20 */ /* 0x000fe20008400000 */
[----:B------:R-:W2:Y:S02]  /*1ecd0*/  LDL.LU R2, [R1+0x200] ;  /* 0x0002000001027983 */ /* 0x000ea40000300800 */
[----:B------:R-:W-:Y:S02]  /*1ece0*/  ISETP.LT.OR P0, PT, R0, 0x1, !P3 ;  /* 0x000000010000780c */ /* 0x000fe40005f01670 */
[----:B------:R-:W-:Y:S01]  /*1ecf0*/  F2FP.SATFINITE.E4M3.F32.PACK_AB_MERGE_C R3, RZ, R3, RZ ;  /* 0x00000003ff03723e */ /* 0x000fe200048070ff */
[----:B------:R-:W-:Y:S01]  /*1ed00*/  FMUL R4, R4, UR20 ;  /* 0x0000001404047c20 */ /* 0x000fe20008400000 */
[----:B------:R-:W-:Y:S01]  /*1ed10*/  ISETP.GE.AND P2, PT, R34, 0x9, PT ;  /* 0x000000092200780c */ /* 0x000fe20003f46270 */
[----:B------:R-:W-:Y:S01]  /*1ed20*/  FMUL R5, R5, UR20 ;  /* 0x0000001405057c20 */ /* 0x000fe20008400000 */
[----:B------:R-:W-:Y:S01]  /*1ed30*/  ISETP.LT.OR P1, PT, R0, 0x9, !P3 ;  /* 0x000000090000780c */ /* 0x000fe20005f21670 */
[----:B------:R-:W-:Y:S01]  /*1ed40*/  FMUL R6, R6, UR20 ;  /* 0x0000001406067c20 */ /* 0x000fe20008400000 */
[----:B------:R-:W-:Y:S01]  /*1ed50*/  FMUL R7, R7, UR20 ;  /* 0x0000001407077c20 */ /* 0x000fe20008400000 */
[----:B------:R-:W-:Y:S01]  /*1ed60*/  ISETP.LT.OR P5, PT, R0, 0xa, !P3 ;  /* 0x0000000a0000780c */ /* 0x000fe20005fa1670 */
[----:B------:R-:W-:Y:S01]  /*1ed70*/  FMUL R8, R8, UR20 ;  /* 0x0000001408087c20 */ /* 0x000fe20008400000 */
[----:B------:R-:W-:Y:S01]  /*1ed80*/  FMUL R9, R9, UR20 ;  /* 0x0000001409097c20 */ /* 0x000fe20008400000 */
[----:B------:R-:W-:Y:S01]  /*1ed90*/  FMUL R10, R10, UR20 ;  /* 0x000000140a0a7c20 */ /* 0x000fe20008400000 */
[----:B------:R0:W-:Y:S01]  /*1eda0*/  @!P0 STG.E.U8 desc[UR14][R24.64], R3 ;  /* 0x0000000318008986 */ /* 0x0001e2000c10110e */
[----:B------:R-:W-:-:S02]  /*1edb0*/  ISETP.LT.OR P0, PT, R0, 0x2, !P3 ;  /* 0x000000020000780c */ /* 0x000fc40005f01670 */
[----:B------:R-:W-:Y:S01]  /*1edc0*/  F2FP.SATFINITE.E4M3.F32.PACK_AB_MERGE_C R4, RZ, R4, RZ ;  /* 0x00000004ff04723e */ /* 0x000fe200048070ff */
[----:B------:R-:W-:Y:S01]  /*1edd0*/  FMUL R11, R11, UR20 ;  /* 0x000000140b0b7c20 */ /* 0x000fe20008400000 */
[----:B------:R-:W-:Y:S01]  /*1ede0*/  F2FP.SATFINITE.E4M3.F32.PACK_AB_MERGE_C R5, RZ, R5, RZ ;  /* 0x00000005ff05723e */ /* 0x000fe200048070ff */
[----:B------:R-:W-:Y:S01]  /*1edf0*/  FMUL R12, R12, UR20 ;  /* 0x000000140c0c7c20 */ /* 0x000fe20008400000 */
[----:B------:R-:W-:Y:S01]  /*1ee00*/  FMUL R13, R13, UR20 ;  /* 0x000000140d0d7c20 */ /* 0x000fe20008400000 */
[----:B------:R-:W-:Y:S01]  /*1ee10*/  FMUL R14, R14, UR20 ;  /* 0x000000140e0e7c20 */ /* 0x000fe20008400000 */
[----:B------:R-:W-:Y:S01]  /*1ee20*/  FMUL R15, R15, UR20 ;  /* 0x000000140f0f7c20 */ /* 0x000fe20008400000 */
[----:B------:R-:W-:Y:S01]  /*1ee30*/  FMUL R16, R16, UR20 ;  /* 0x0000001410107c20 */ /* 0x000fe20008400000 */
[----:B------:R-:W-:Y:S01]  /*1ee40*/  FMUL R17, R17, UR20 ;  /* 0x0000001411117c20 */ /* 0x000fe20008400000 */
[----:B------:R-:W-:Y:S01]  /*1ee50*/  FMUL R18, R18, UR20 ;  /* 0x0000001412127c20 */ /* 0x000fe20008400000 */
[----:B------:R-:W-:Y:S01]  /*1ee60*/  FMUL R19, R19, UR20 ;  /* 0x0000001413137c20 */ /* 0x000fe20008400000 */
[----:B------:R-:W-:Y:S01]  /*1ee70*/  @!P0 STG.E.U8 desc[UR14][R24.64+0x1], R4 ;  /* 0x0000010418008986 */ /* 0x000fe2000c10110e */
[----:B------:R-:W-:-:S02]  /*1ee80*/  ISETP.LT.OR P0, PT, R0, 0x1, !P2 ;  /* 0x000000010000780c */ /* 0x000fc40005701670 */
[----:B------:R-:W-:Y:S01]  /*1ee90*/  F2FP.SATFINITE.E4M3.F32.PACK_AB_MERGE_C R6, RZ, R6, RZ ;  /* 0x00000006ff06723e */ /* 0x000fe200048070ff */
[----:B------:R-:W-:Y:S01]  /*1eea0*/  FMUL R20, R20, UR20 ;  /* 0x0000001414147c20 */ /* 0x000fe20008400000 */
[----:B------:R-:W-:Y:S01]  /*1eeb0*/  FMUL R21, R21, UR20 ;  /* 0x0000001415157c20 */ /* 0x000fe20008400000 */
[----:B------:R-:W-:Y:S01]  /*1eec0*/  FMUL R22, R22, UR20 ;  /* 0x0000001416167c20 */ /* 0x000fe20008400000 */
[----:B------:R-:W3:Y:S07]  /*1eed0*/  LDL.LU R41, [R1+0x204] ;  /* 0x0002040001297983 */ /* 0x000eee0000300800 */
[----:B------:R4:W-:Y:S01]  /*1eee0*/  @!P0 STG.E.U8 desc[UR14][R26.64], R5 ;  /* 0x000000051a008986 */ /* 0x0009e2000c10110e */
[----:B------:R-:W-:-:S02]  /*1eef0*/  ISETP.LT.OR P0, PT, R0, 0x2, !P2 ;  /* 0x000000020000780c */ /* 0x000fc40005701670 */
[----:B------:R-:W-:Y:S01]  /*1ef00*/  F2FP.SATFINITE.E4M3.F32.PACK_AB_MERGE_C R7, RZ, R7, RZ ;  /* 0x00000007ff07723e */ /* 0x000fe200048070ff */
[----:B------:R-:W5:Y:S01]  /*1ef10*/  LDL.LU R39, [R1+0x208] ;  /* 0x0002080001277983 */ /* 0x000f620000300800 */
[----:B------:R-:W-:Y:S02]  /*1ef20*/  F2FP.SATFINITE.E4M3.F32.PACK_AB_MERGE_C R8, RZ, R8, RZ ;  /* 0x00000008ff08723e */ /* 0x000fe400048070ff */
[----:B------:R-:W-:Y:S01]  /*1ef30*/  F2FP.SATFINITE.E4M3.F32.PACK_AB_MERGE_C R9, RZ, R9, RZ ;  /* 0x00000009ff09723e */ /* 0x000fe200048070ff */
[----:B------:R-:W-:Y:S01]  /*1ef40*/  FMUL R23, R23, UR20 ;  /* 0x0000001417177c20 */ /* 0x000fe20008400000 */
[----:B------:R-:W-:Y:S01]  /*1ef50*/  F2FP.SATFINITE.E4M3.F32.PACK_AB_MERGE_C R10, RZ, R10, RZ ;  /* 0x0000000aff0a723e */ /* 0x000fe200048070ff */
[----:B------:R-:W-:Y:S01]  /*1ef60*/  FMUL R152, R152, UR20 ;  /* 0x0000001498987c20 */ /* 0x000fe20008400000 */
[----:B------:R-:W-:Y:S01]  /*1ef70*/  F2FP.SATFINITE.E4M3.F32.PACK_AB_MERGE_C R11, RZ, R11, RZ ;  /* 0x0000000bff0b723e */ /* 0x000fe200048070ff */
[----:B------:R-:W3:Y:S04]  /*1ef80*/  LDL.LU R35, [R1+0x20c] ;  /* 0x00020c0001237983 */ /* 0x000ee80000300800 */
[----:B------:R-:W-:Y:S01]  /*1ef90*/  @!P0 STG.E.U8 desc[UR14][R26.64+0x1], R6 ;  /* 0x000001061a008986 */ /* 0x000fe2000c10110e */
[----:B------:R-:W-:-:S03]  /*1efa0*/  ISETP.LT.OR P0, PT, R0, 0x9, !P2 ;  /* 0x000000090000780c */ /* 0x000fc60005701670 */
[----:B------:R-:W-:Y:S01]  /*1efb0*/  @!P1 STG.E.U8 desc[UR14][R24.64+0x8], R7 ;  /* 0x0000080718009986 */ /* 0x000fe2000c10110e */
[----:B------:R-:W-:-:S03]  /*1efc0*/  ISETP.LT.OR P1, PT, R0, 0xa, !P2 ;  /* 0x0000000a0000780c */ /* 0x000fc60005721670 */
[----:B------:R-:W-:Y:S01]  /*1efd0*/  @!P5 STG.E.U8 desc[UR14][R24.64+0x9], R8 ;  /* 0x000009081800d986 */ /* 0x000fe2000c10110e */
[C---:B------:R-:W-:Y:S02]  /*1efe0*/  ISETP.LT.OR P5, PT, R0.reuse, 0x11, !P3 ;  /* 0x000000110000780c */ /* 0x040fe40005fa1670 */
[----:B------:R-:W-:Y:S01]  /*1eff0*/  F2FP.SATFINITE.E4M3.F32.PACK_AB_MERGE_C R12, RZ, R12, RZ ;  /* 0x0000000cff0c723e */ /* 0x000fe200048070ff */
[----:B------:R-:W-:Y:S01]  /*1f000*/  FMUL R153, R153, UR20 ;  /* 0x0000001499997c20 */ /* 0x000fe20008400000 */
[----:B------:R-:W-:Y:S01]  /*1f010*/  F2FP.SATFINITE.E4M3.F32.PACK_AB_MERGE_C R13, RZ, R13, RZ ;  /* 0x0000000dff0d723e */ /* 0x000fe200048070ff */
[----:B------:R-:W-:Y:S01]  /*1f020*/  @!P0 STG.E.U8 desc[UR14][R26.64+0x8], R9 ;  /* 0x000008091a008986 */ /* 0x000fe2000c10110e */
[----:B------:R-:W-:-:S03]  /*1f030*/  ISETP.LT.OR P0, PT, R0, 0x12, !P3 ;  /* 0x000000120000780c */ /* 0x000fc60005f01670 */
[----:B------:R-:W-:Y:S01]  /*1f040*/  @!P1 STG.E.U8 desc[UR14][R26.64+0x9], R10 ;  /* 0x0000090a1a009986 */ /* 0x000fe2000c10110e */
[----:B------:R-:W-:-:S03]  /*1f050*/  ISETP.LT.OR P1, PT, R0, 0x11, !P2 ;  /* 0x000000110000780c */ /* 0x000fc60005721670 */
[----:B------:R-:W-:Y:S01]  /*1f060*/  @!P5 STG.E.U8 desc[UR14][R24.64+0x10], R11 ;  /* 0x0000100b1800d986 */ /* 0x000fe2000c10110e */
[C---:B------:R-:W-:Y:S02]  /*1f070*/  ISETP.LT.OR P5, PT, R0.reuse, 0x12, !P2 ;  /* 0x000000120000780c */ /* 0x040fe400057a1670 */
[----:B------:R-:W-:Y:S01]  /*1f080*/  F2FP.SATFINITE.E4M3.F32.PACK_AB_MERGE_C R14, RZ, R14, RZ ;  /* 0x0000000eff0e723e */ /* 0x000fe200048070ff */
[----:B------:R-:W5:Y:S04]  /*1f090*/  LDL.LU R33, [R1+0x210] ;  /* 0x0002100001217983 */ /* 0x000f680000300800 */
[----:B------:R-:W-:Y:S01]  /*1f0a0*/  @!P0 STG.E.U8 desc[UR14][R24.64+0x11], R12 ;  /* 0x0000110c18008986 */ /* 0x000fe2000c10110e */
[----:B------:R-:W-:-:S03]  /*1f0b0*/  ISETP.LT.OR P0, PT, R0, 0x19, !P3 ;  /* 0x000000190000780c */ /* 0x000fc60005f01670 */
[----:B------:R-:W-:Y:S01]  /*1f0c0*/  @!P1 STG.E.U8 desc[UR14][R26.64+0x10], R13 ;  /* 0x0000100d1a009986 */ /* 0x000fe2000c10110e */
[C---:B------:R-:W-:Y:S02]  /*1f0d0*/  ISETP.LT.OR P1, PT, R0.reuse, 0x1a, !P3 ;  /* 0x0000001a0000780c */ /* 0x040fe40005f21670 */
[----:B------:R-:W-:Y:S02]  /*1f0e0*/  F2FP.SATFINITE.E4M3.F32.PACK_AB_MERGE_C R15, RZ, R15, RZ ;  /* 0x0000000fff0f723e */ /* 0x000fe400048070ff */
[----:B------:R-:W-:Y:S01]  /*1f0f0*/  F2FP.SATFINITE.E4M3.F32.PACK_AB_MERGE_C R16, RZ, R16, RZ ;  /* 0x00000010ff10723e */ /* 0x000fe200048070ff */
[----:B------:R-:W-:Y:S01]  /*1f100*/  @!P5 STG.E.U8 desc[UR14][R26.64+0x11], R14 ;  /* 0x0000110e1a00d986 */ /* 0x000fe2000c10110e */
[----:B------:R-:W-:-:S03]  /*1f110*/  ISETP.LT.OR P5, PT, R0, 0x19, !P2 ;  /* 0x000000190000780c */ /* 0x000fc600057a1670 */
[----:B------:R-:W-:Y:S01]  /*1f120*/  @!P0 STG.E.U8 desc[UR14][R24.64+0x18], R15 ;  /* 0x0000180f18008986 */ /* 0x000fe2000c10110e */
[----:B------:R-:W-:-:S03]  /*1f130*/  ISETP.LT.OR P0, PT, R0, 0x1a, !P2 ;  /* 0x0000001a0000780c */ /* 0x000fc60005701670 */
[----:B------:R-:W-:Y:S01]  /*1f140*/  @!P1 STG.E.U8 desc[UR14][R24.64+0x19], R16 ;  /* 0x0000191018009986 */ /* 0x000fe2000c10110e */
[----:B------:R-:W-:Y:S02]  /*1f150*/  ISETP.LT.OR P1, PT, R0, 0x21, !P3 ;  /* 0x000000210000780c */ /* 0x000fe40005f21670 */
[----:B------:R-:W-:Y:S01]  /*1f160*/  F2FP.SATFINITE.E4M3.F32.PACK_AB_MERGE_C R17, RZ, R17, RZ ;  /* 0x00000011ff11723e */ /* 0x000fe200048070ff */
[----:B------:R-:W5:Y:S01]  /*1f170*/  LDL.LU R32, [R1+0x214] ;  /* 0x0002140001207983 */ /* 0x000f620000300800 */
[----:B------:R-:W-:Y:S01]  /*1f180*/  F2FP.SATFINITE.E4M3.F32.PACK_AB_MERGE_C R18, RZ, R18, RZ ;  /* 0x00000012ff12723e */ /* 0x000fe200048070ff */
[----:B------:R-:W-:Y:S01]  /*1f190*/  FMUL R154, R154, UR20 ;  /* 0x000000149a9a7c20 */ /* 0x000fe20008400000 */
[----:B------:R-:W-:Y:S01]  /*1f1a0*/  F2FP.SATFINITE.E4M3.F32.PACK_AB_MERGE_C R19, RZ, R19, RZ ;  /* 0x00000013ff13723e */ /* 0x000fe200048070ff */
[----:B------:R-:W-:Y:S01]  /*1f1b0*/  @!P5 STG.E.U8 desc[UR14][R26.64+0x18], R17 ;  /* 0x000018111a00d986 */ /* 0x000fe2000c10110e */
[----:B------:R-:W-:Y:S01]  /*1f1c0*/  ISETP.LT.OR P5, PT, R0, 0x22, !P3 ;  /* 0x000000220000780c */ /* 0x000fe20005fa1670 */
[----:B------:R-:W-:Y:S01]  /*1f1d0*/  FMUL R156, R156, UR20 ;  /* 0x000000149c9c7c20 */ /* 0x000fe20008400000 */
[----:B------:R-:W-:Y:S01]  /*1f1e0*/  F2FP.SATFINITE.E4M3.F32.PACK_AB_MERGE_C R20, RZ, R20, RZ ;  /* 0x00000014ff14723e */ /* 0x000fe200048070ff */
[----:B------:R-:W-:Y:S01]  /*1f1f0*/  @!P0 STG.E.U8 desc[UR14][R26.64+0x19], R18 ;  /* 0x000019121a008986 */ /* 0x000fe2000c10110e */
[C---:B------:R-:W-:Y:S01]  /*1f200*/  ISETP.LT.OR P0, PT, R0.reuse, 0x21, !P2 ;  /* 0x000000210000780c */ /* 0x040fe20005701670 */
[----:B------:R-:W-:Y:S01]  /*1f210*/  FMUL R155, R155, UR20 ;  /* 0x000000149b9b7c20 */ /* 0x000fe20008400000 */
[----:B------:R-:W-:Y:S01]  /*1f220*/  F2FP.SATFINITE.E4M3.F32.PACK_AB_MERGE_C R21, RZ, R21, RZ ;  /* 0x00000015ff15723e */ /* 0x000fe200048070ff */
[----:B------:R-:W-:Y:S01]  /*1f230*/  @!P1 STG.E.U8 desc[UR14][R24.64+0x20], R19 ;  /* 0x0000201318009986 */ /* 0x000fe2000c10110e */
[----:B------:R-:W-:Y:S01]  /*1f240*/  ISETP.LT.OR P1, PT, R0, 0x22, !P2 ;  /* 0x000000220000780c */ /* 0x000fe20005721670 */
[----:B------:R-:W-:Y:S01]  /*1f250*/  FMUL R157, R157, UR20 ;  /* 0x000000149d9d7c20 */ /* 0x000fe20008400000 */
        /* <DEDUP_REMOVED lines=20> */
[C---:B------:R-:W-:Y:S01]  /*1f3a0*/  ISETP.LT.OR P6, PT, R0.reuse, 0x32, !P2 ;  /* 0x000000320000780c */ /* 0x040fe200057c1670 */
        /* <DEDUP_REMOVED lines=45> */
[----:B0-----:R-:W-:Y:S01]  /*1f680*/  F2FP.SATFINITE.E4M3.F32.PACK_AB_MERGE_C R3, RZ, R168, RZ ;  /* 0x000000a8ff03723e */ /* 0x001fe200048070ff */
        /* <DEDUP_REMOVED lines=11> */
[----:B----4-:R-:W-:Y:S01]  /*1f740*/  F2FP.SATFINITE.E4M3.F32.PACK_AB_MERGE_C R5, RZ, R170, RZ ;  /* 0x000000aaff05723e */ /* 0x010fe200048070ff */
        /* <DEDUP_REMOVED lines=8> */
[----:B------:R0:W-:Y:S01]  /*1f7d0*/  @!P1 STG.E.U8 desc[UR14][R24.64+0x49], R3 ;  /* 0x0000490318009986 */ /* 0x0001e2000c10110e */
[C---:B------:R-:W-:Y:S01]  /*1f7e0*/  ISETP.LT.OR P1, PT, R0.reuse, 0x52, !P3 ;  /* 0x000000520000780c */ /* 0x040fe20005f21670 */
[----:B------:R-:W-:Y:S01]  /*1f7f0*/  FMUL R181, R181, UR20 ;  /* 0x00000014b5b57c20 */ /* 0x000fe20008400000 */
[----:B------:R-:W-:Y:S01]  /*1f800*/  F2FP.SATFINITE.E4M3.F32.PACK_AB_MERGE_C R175, RZ, R175, RZ ;  /* 0x000000afffaf723e */ /* 0x000fe200048070ff */
[----:B------:R4:W-:Y:S01]  /*1f810*/  @!P6 STG.E.U8 desc[UR14][R26.64+0x49], R5 ;  /* 0x000049051a00e986 */ /* 0x0009e2000c10110e */
        /* <DEDUP_REMOVED lines=8> */
[----:B0-----:R-:W-:Y:S01]  /*1f8a0*/  F2FP.SATFINITE.E4M3.F32.PACK_AB_MERGE_C R3, RZ, R172, RZ ;  /* 0x000000acff03723e */ /* 0x001fe200048070ff */
[----:B------:R-:W-:Y:S01]  /*1f8b0*/  FMUL R183, R183, UR20 ;  /* 0x00000014b7b77c20 */ /* 0x000fe20008400000 */
[C---:B------:R-:W-:Y:S01]  /*1f8c0*/  ISETP.LT.OR P0, PT, R0.reuse, 0x59, !P3 ;  /* 0x000000590000780c */ /* 0x040fe20005f01670 */
[----:B------:R-:W-:Y:S01]  /*1f8d0*/  FMUL R185, R185, UR20 ;  /* 0x00000014b9b97c20 */ /* 0x000fe20008400000 */
[----:B----4-:R-:W-:Y:S01]  /*1f8e0*/  F2FP.SATFINITE.E4M3.F32.PACK_AB_MERGE_C R5, RZ, R174, RZ ;  /* 0x000000aeff05723e */ /* 0x010fe200048070ff */
        /* <DEDUP_REMOVED lines=8> */
[----:B------:R4:W-:Y:S01]  /*1f970*/  @!P6 STG.E.U8 desc[UR14][R26.64+0x51], R5 ;  /* 0x000051051a00e986 */ /* 0x0009e2000c10110e */
[C---:B------:R-:W-:Y:S01]  /*1f980*/  ISETP.LT.OR P6, PT, R0.reuse, 0x5a, !P2 ;  /* 0x0000005a0000780c */ /* 0x040fe200057c1670 */
[----:B------:R-:W-:Y:S01]  /*1f990*/  FMUL R187, R187, UR20 ;  /* 0x00000014bbbb7c20 */ /* 0x000fe20008400000 */
[----:B------:R-:W-:Y:S01]  /*1f9a0*/  F2FP.SATFINITE.E4M3.F32.PACK_AB_MERGE_C R185, RZ, R185, RZ ;  /* 0x000000b9ffb9723e */ /* 0x000fe200048070ff */
[----:B------:R-:W-:Y:S01]  /*1f9b0*/  @!P0 STG.E.U8 desc[UR14][R24.64+0x58], R175 ;  /* 0x000058af18008986 */ /* 0x000fe2000c10110e */
[----:B0-----:R-:W-:Y:S01]  /*1f9c0*/  F2FP.SATFINITE.E4M3.F32.PACK_AB_MERGE_C R3, RZ, R176, RZ ;  /* 0x000000b0ff03723e */ /* 0x001fe200048070ff */
[----:B------:R-:W-:Y:S01]  /*1f9d0*/  FMUL R189, R189, UR20 ;  /* 0x00000014bdbd7c20 */ /* 0x000fe20008400000 */
[----:B------:R-:W-:Y:S01]  /*1f9e0*/  ISETP.LT.OR P0, PT, R0, 0x61, !P3 ;  /* 0x000000610000780c */ /* 0x000fe20005f01670 */
[----:B------:R-:W-:Y:S01]  /*1f9f0*/  FMUL R190, R190, UR20 ;  /* 0x00000014bebe7c20 */ /* 0x000fe20008400000 */
[----:B------:R-:W-:Y:S01]  /*1fa00*/  FMUL R192, R192, UR20 ;  /* 0x00000014c0c07c20 */ /* 0x000fe20008400000 */
[----:B------:R0:W-:Y:S01]  /*1fa10*/  @!P1 STG.E.U8 desc[UR14][R24.64+0x59], R3 ;  /* 0x0000590318009986 */ /* 0x0001e2000c10110e */
[C---:B------:R-:W-:Y:S01]  /*1fa20*/  ISETP.LT.OR P1, PT, R0.reuse, 0x62, !P3 ;  /* 0x000000620000780c */ /* 0x040fe20005f21670 */
[----:B------:R-:W-:Y:S01]  /*1fa30*/  FMUL R191, R191, UR20 ;  /* 0x00000014bfbf7c20 */ /* 0x000fe20008400000 */
[----:B----4-:R-:W-:Y:S01]  /*1fa40*/  F2FP.SATFINITE.E4M3.F32.PACK_AB_MERGE_C R5, RZ, R178, RZ ;  /* 0x000000b2ff05723e */ /* 0x010fe200048070ff */
[----:B------:R-:W-:Y:S01]  /*1fa50*/  @!P5 STG.E.U8 desc[UR14][R26.64+0x58], R177 ;  /* 0x000058b11a00d986 */ /* 0x000fe2000c10110e */
        /* <DEDUP_REMOVED lines=12> */
[----:B------:R-:W-:Y:S01]  /*1fb20*/  F2FP.SATFINITE.E4M3.F32.PACK_AB_MERGE_C R191, RZ, R191, RZ ;  /* 0x000000bfffbf723e */ /* 0x000fe200048070ff */
[----:B------:R0:W-:Y:S01]  /*1fb30*/  @!P1 STG.E.U8 desc[UR14][R24.64+0x61], R3 ;  /* 0x0000610318009986 */ /* 0x0001e2000c10110e */
[C---:B------:R-:W-:Y:S01]  /*1fb40*/  ISETP.LT.OR P1, PT, R0.reuse, 0x6a, !P3 ;  /* 0x0000006a0000780c */ /* 0x040fe20005f21670 */
[----:B------:R-:W-:Y:S01]  /*1fb50*/  FMUL R197, R197, UR20 ;  /* 0x00000014c5c57c20 */ /* 0x000fe20008400000 */
[----:B----4-:R-:W-:Y:S01]  /*1fb60*/  F2FP.SATFINITE.E4M3.F32.PACK_AB_MERGE_C R5, RZ, R182, RZ ;  /* 0x000000b6ff05723e */ /* 0x010fe200048070ff */
[----:B------:R-:W-:Y:S01]  /*1fb70*/  @!P5 STG.E.U8 desc[UR14][R26.64+0x60], R181 ;  /* 0x000060b51a00d986 */ /* 0x000fe2000c10110e */
[----:B------:R-:W-:Y:S01]  /*1fb80*/  ISETP.LT.OR P5, PT, R0, 0x69, !P2 ;  /* 0x000000690000780c */ /* 0x000fe200057a1670 */
        /* <DEDUP_REMOVED lines=13> */
[----:B------:R-:W-:Y:S01]  /*1fc60*/  ISETP.LT.OR P1, PT, R0, 0x72, !P3 ;  /* 0x000000720000780c */ /* 0x000fe20005f21670 */
[----:B------:R-:W-:Y:S01]  /*1fc70*/  FMUL R202, R202, UR20 ;  /* 0x00000014caca7c20 */ /* 0x000fe20008400000 */
[----:B----4-:R-:W-:Y:S01]  /*1fc80*/  F2FP.SATFINITE.E4M3.F32.PACK_AB_MERGE_C R5, RZ, R186, RZ ;  /* 0x000000baff05723e */ /* 0x010fe200048070ff */
        /* <DEDUP_REMOVED lines=111> */
[----:B--2---:R-:W-:Y:S01]  /*20380*/  FMUL R2, R2, UR20 ;  /* 0x0000001402027c20 */ /* 0x004fe20008400000 */
        /* <DEDUP_REMOVED lines=8> */
[----:B------:R-:W4:Y:S01]  /*20410*/  LDL.LU R38, [R1+0x218] ;  /* 0x0002180001267983 */ /* 0x000f220000300800 */
[----:B------:R-:W-:-:S03]  /*20420*/  F2FP.SATFINITE.E4M3.F32.PACK_AB_MERGE_C R233, RZ, R233, RZ ;  /* 0x000000e9ffe9723e */ /* 0x000fc600048070ff */
[----:B------:R0:W-:Y:S01]  /*20430*/  @!P1 STG.E.U8 desc[UR14][R24.64+0xa1], R3 ;  /* 0x0000a10318009986 */ /* 0x0001e2000c10110e */
[C---:B------:R-:W-:Y:S02]  /*20440*/  ISETP.LT.OR P1, PT, R0.reuse, 0xaa, !P3 ;  /* 0x000000aa0000780c */ /* 0x040fe40005f21670 */
[----:B--2---:R-:W-:Y:S01]  /*20450*/  F2FP.SATFINITE.E4M3.F32.PACK_AB_MERGE_C R5, RZ, R214, RZ ;  /* 0x000000d6ff05723e */ /* 0x004fe200048070ff */
[----:B------:R-:W-:Y:S01]  /*20460*/  @!P5 STG.E.U8 desc[UR14][R26.64+0xa0], R213 ;  /* 0x0000a0d51a00d986 */ /* 0x000fe2000c10110e */
[----:B------:R-:W-:-:S03]  /*20470*/  ISETP.LT.OR P5, PT, R0, 0xa9, !P2 ;  /* 0x000000a90000780c */ /* 0x000fc600057a1670 */
[----:B------:R2:W-:Y:S01]  /*20480*/  @!P6 STG.E.U8 desc[UR14][R26.64+0xa1], R5 ;  /* 0x0000a1051a00e986 */ /* 0x0005e2000c10110e */
[C---:B------:R-:W-:Y:S02]  /*20490*/  ISETP.LT.OR P6, PT, R0.reuse, 0xaa, !P2 ;  /* 0x000000aa0000780c */ /* 0x040fe400057c1670 */
[----:B0-----:R-:W-:Y:S01]  /*204a0*/  F2FP.SATFINITE.E4M3.F32.PACK_AB_MERGE_C R3, RZ, R216, RZ ;  /* 0x000000d8ff03723e */ /* 0x001fe200048070ff */
[----:B------:R-:W-:Y:S01]  /*204b0*/  @!P0 STG.E.U8 desc[UR14][R24.64+0xa8], R215 ;  /* 0x0000a8d718008986 */ /* 0x000fe2000c10110e */
[----:B------:R-:W-:-:S03]  /*204c0*/  ISETP.LT.OR P0, PT, R0, 0xb1, !P3 ;  /* 0x000000b10000780c */ /* 0x000fc60005f01670 */
        /* <DEDUP_REMOVED lines=38> */
[----:B------:R-:W4:Y:S04]  /*20730*/  LDL.LU R37, [R1+0x21c] ;  /* 0x00021c0001257983 */ /* 0x000f280000300800 */
[----:B------:R-:W-:Y:S01]  /*20740*/  @!P1 STG.E.U8 desc[UR14][R24.64+0xc9], R3 ;  /* 0x0000c90318009986 */ /* 0x000fe2000c10110e */
[C---:B------:R-:W-:Y:S02]  /*20750*/  ISETP.LT.OR P1, PT, R0.reuse, 0xd2, !P3 ;  /* 0x000000d20000780c */ /* 0x040fe40005f21670 */
[----:B--2---:R-:W-:Y:S01]  /*20760*/  F2FP.SATFINITE.E4M3.F32.PACK_AB_MERGE_C R5, RZ, R234, RZ ;  /* 0x000000eaff05723e */ /* 0x004fe200048070ff */
[----:B------:R-:W2:Y:S01]  /*20770*/  LDL.LU R36, [R1+0x220] ;  /* 0x0002200001247983 */ /* 0x000ea20000300800 */
[----:B------:R-:W-:Y:S01]  /*20780*/  F2FP.SATFINITE.E4M3.F32.PACK_AB_MERGE_C R7, RZ, R236, RZ ;  /* 0x000000ecff07723e */ /* 0x000fe200048070ff */
[----:B---3--:R-:W-:Y:S01]  /*20790*/  FMUL R4, R35, UR20 ;  /* 0x0000001423047c20 */ /* 0x008fe20008400000 */
[----:B------:R-:W-:Y:S01]  /*207a0*/  F2FP.SATFINITE.E4M3.F32.PACK_AB_MERGE_C R9, RZ, R2, RZ ;  /* 0x00000002ff09723e */ /* 0x000fe200048070ff */
[----:B------:R-:W-:Y:S01]  /*207b0*/  FMUL R2, R41, UR20 ;  /* 0x0000001429027c20 */ /* 0x000fe20008400000 */
[----:B------:R-:W3:Y:S04]  /*207c0*/  LDL.LU R35, [R1+0x224] ;  /* 0x0002240001237983 */ /* 0x000ee80000300800 */
[----:B------:R-:W-:Y:S01]  /*207d0*/  @!P0 STG.E.U8 desc[UR14][R24.64+0xc8], R231 ;  /* 0x0000c8e718008986 */ /* 0x000fe2000c10110e */
[----:B------:R-:W-:-:S03]  /*207e0*/  ISETP.LT.OR P0, PT, R0, 0xd1, !P3 ;  /* 0x000000d10000780c */ /* 0x000fc60005f01670 */
[----:B------:R-:W-:Y:S01]  /*207f0*/  @!P5 STG.E.U8 desc[UR14][R26.64+0xc8], R233 ;  /* 0x0000c8e91a00d986 */ /* 0x000fe2000c10110e */
[----:B------:R-:W-:-:S03]  /*20800*/  ISETP.LT.OR P5, PT, R0, 0xd1, !P2 ;  /* 0x000000d10000780c */ /* 0x000fc600057a1670 */
[----:B------:R5:W-:Y:S01]  /*20810*/  @!P6 STG.E.U8 desc[UR14][R26.64+0xc9], R5 ;  /* 0x0000c9051a00e986 */ /* 0x000be2000c10110e */
[----:B------:R-:W-:-:S03]  /*20820*/  ISETP.LT.OR P6, PT, R0, 0xd2, !P2 ;  /* 0x000000d20000780c */ /* 0x000fc600057c1670 */
[----:B------:R0:W-:Y:S01]  /*20830*/  @!P1 STG.E.U8 desc[UR14][R24.64+0xd1], R7 ;  /* 0x0000d10718009986 */ /* 0x0001e2000c10110e */
[----:B-----5:R-:W-:-:S03]  /*20840*/  FMUL R5, R33, UR20 ;  /* 0x0000001421057c20 */ /* 0x020fc60008400000 */
[----:B------:R-:W5:Y:S01]  /*20850*/  LDL.LU R33, [R1+0x228] ;  /* 0x0002280001217983 */ /* 0x000f620000300800 */
[----:B0-----:R-:W-:Y:S01]  /*20860*/  F2FP.SATFINITE.E4M3.F32.PACK_AB_MERGE_C R7, RZ, R2, RZ ;  /* 0x00000002ff07723e */ /* 0x001fe200048070ff */
[----:B------:R-:W-:Y:S02]  /*20870*/  FMUL R2, R32, UR20 ;  /* 0x0000001420027c20 */ /* 0x000fe40008400000 */
[----:B------:R-:W5:Y:S04]  /*20880*/  LDL.LU R41, [R1+0x22c] ;  /* 0x00022c0001297983 */ /* 0x000f680000300800 */
[----:B------:R-:W5:Y:S01]  /*20890*/  LDL.LU R32, [R1+0x230] ;  /* 0x0002300001207983 */ /* 0x000f620000300800 */
[----:B------:R-:W-:Y:S01]  /*208a0*/  F2FP.SATFINITE.E4M3.F32.PACK_AB_MERGE_C R235, RZ, R235, RZ ;  /* 0x000000ebffeb723e */ /* 0x000fe200048070ff */
[----:B------:R-:W-:Y:S01]  /*208b0*/  FMUL R3, R39, UR20 ;  /* 0x0000001427037c20 */ /* 0x000fe20008400000 */
[----:B------:R-:W-:Y:S01]  /*208c0*/  F2FP.SATFINITE.E4M3.F32.PACK_AB_MERGE_C R237, RZ, R237, RZ ;  /* 0x000000edffed723e */ /* 0x000fe200048070ff */
[----:B------:R-:W5:Y:S04]  /*208d0*/  LDL.LU R39, [R1+0x234] ;  /* 0x0002340001277983 */ /* 0x000f680000300800 */
[----:B------:R-:W-:Y:S01]  /*208e0*/  @!P0 STG.E.U8 desc[UR14][R24.64+0xd0], R235 ;  /* 0x0000d0eb18008986 */ /* 0x000fe2000c10110e */
[----:B------:R-:W-:-:S02]  /*208f0*/  ISETP.LT.OR P0, PT, R0, 0xd9, !P3 ;  /* 0x000000d90000780c */ /* 0x000fc40005f01670 */
[C---:B------:R-:W-:Y:S01]  /*20900*/  ISETP.LT.OR P1, PT, R0.reuse, 0xda, !P3 ;  /* 0x000000da0000780c */ /* 0x040fe20005f21670 */
[----:B------:R-:W-:Y:S01]  /*20910*/  @!P5 STG.E.U8 desc[UR14][R26.64+0xd0], R237 ;  /* 0x0000d0ed1a00d986 */ /* 0x000fe2000c10110e */
[----:B------:R-:W-:Y:S02]  /*20920*/  ISETP.LT.OR P5, PT, R0, 0xd9, !P2 ;  /* 0x000000d90000780c */ /* 0x000fe400057a1670 */
[----:B------:R-:W-:Y:S01]  /*20930*/  F2FP.SATFINITE.E4M3.F32.PACK_AB_MERGE_C R11, RZ, R3, RZ ;  /* 0x00000003ff0b723e */ /* 0x000fe200048070ff */
[----:B------:R0:W-:Y:S01]  /*20940*/  @!P6 STG.E.U8 desc[UR14][R26.64+0xd1], R9 ;  /* 0x0000d1091a00e986 */ /* 0x0001e2000c10110e */
[----:B------:R-:W-:-:S05]  /*20950*/  F2FP.SATFINITE.E4M3.F32.PACK_AB_MERGE_C R13, RZ, R4, RZ ;  /* 0x00000004ff0d723e */ /* 0x000fca00048070ff */
[----:B------:R1:W-:Y:S01]  /*20960*/  @!P0 STG.E.U8 desc[UR14][R24.64+0xd8], R7 ;  /* 0x0000d80718008986 */ /* 0x0003e2000c10110e */
[----:B0-----:R-:W-:-:S03]  /*20970*/  F2FP.SATFINITE.E4M3.F32.PACK_AB_MERGE_C R9, RZ, R5, RZ ;  /* 0x00000005ff09723e */ /* 0x001fc600048070ff */
[----:B------:R0:W-:Y:S01]  /*20980*/  @!P1 STG.E.U8 desc[UR14][R24.64+0xd9], R11 ;  /* 0x0000d90b18009986 */ /* 0x0001e2000c10110e */
[----:B-1----:R-:W-:-:S03]  /*20990*/  F2FP.SATFINITE.E4M3.F32.PACK_AB_MERGE_C R7, RZ, R2, RZ ;  /* 0x00000002ff07723e */ /* 0x002fc600048070ff */
[----:B------:R1:W-:Y:S01]  /*209a0*/  @!P5 STG.E.U8 desc[UR14][R26.64+0xd8], R13 ;  /* 0x0000d80d1a00d986 */ /* 0x0003e2000c10110e */
[----:B----4-:R-:W-:-:S03]  /*209b0*/  FMUL R3, R38, UR20 ;  /* 0x0000001426037c20 */ /* 0x010fc60008400000 */
[----:B------:R-:W4:Y:S02]  /*209c0*/  LDL.LU R38, [R1+0x238] ;  /* 0x0002380001267983 */ /* 0x000f240000300800 */
[----:B0-----:R-:W-:Y:S01]  /*209d0*/  F2FP.SATFINITE.E4M3.F32.PACK_AB_MERGE_C R11, RZ, R3, RZ ;  /* 0x00000003ff0b723e */ /* 0x001fe200048070ff */
[----:B------:R-:W-:Y:S02]  /*209e0*/  FMUL R4, R37, UR20 ;  /* 0x0000001425047c20 */ /* 0x000fe40008400000 */
[----:B------:R-:W4:Y:S01]  /*209f0*/  LDL.LU R37, [R1+0x23c] ;  /* 0x00023c0001257983 */ /* 0x000f220000300800 */
[----:B--2---:R-:W-:-:S03]  /*20a00*/  FMUL R5, R36, UR20 ;  /* 0x0000001424057c20 */ /* 0x004fc60008400000 */
[----:B------:R-:W2:Y:S01]  /*20a10*/  LDL.LU R36, [R1+0x240] ;  /* 0x0002400001247983 */ /* 0x000ea20000300800 */
[----:B---3--:R-:W-:-:S03]  /*20a20*/  FMUL R2, R35, UR20 ;  /* 0x0000001423027c20 */ /* 0x008fc60008400000 */
[----:B------:R-:W3:Y:S01]  /*20a30*/  LDL.LU R35, [R1+0x244] ;  /* 0x0002440001237983 */ /* 0x000ee20000300800 */
[----:B-1----:R-:W-:Y:S01]  /*20a40*/  F2FP.SATFINITE.E4M3.F32.PACK_AB_MERGE_C R13, RZ, R4, RZ ;  /* 0x00000004ff0d723e */ /* 0x002fe200048070ff */
[----:B-----5:R-:W-:Y:S02]  /*20a50*/  FMUL R3, R33, UR20 ;  /* 0x0000001421037c20 */ /* 0x020fe40008400000 */
[----:B------:R-:W5:Y:S01]  /*20a60*/  LDL.LU R33, [R1+0x248] ;  /* 0x0002480001217983 */ /* 0x000f620000300800 */
[----:B------:R-:W-:-:S03]  /*20a70*/  FMUL R4, R32, UR20 ;  /* 0x0000001420047c20 */ /* 0x000fc60008400000 */
[----:B------:R-:W5:Y:S01]  /*20a80*/  LDL.LU R32, [R1+0x24c] ;  /* 0x00024c0001207983 */ /* 0x000f620000300800 */
[C---:B------:R-:W-:Y:S02]  /*20a90*/  ISETP.LT.OR P6, PT, R0.reuse, 0xda, !P2 ;  /* 0x000000da0000780c */ /* 0x040fe400057c1670 */
[C---:B------:R-:W-:Y:S02]  /*20aa0*/  ISETP.LT.OR P5, PT, R0.reuse, 0xe1, !P3 ;  /* 0x000000e10000780c */ /* 0x040fe40005fa1670 */
[C---:B------:R-:W-:Y:S02]  /*20ab0*/  ISETP.LT.OR P1, PT, R0.reuse, 0xe2, !P2 ;  /* 0x000000e20000780c */ /* 0x040fe40005721670 */
[----:B------:R-:W-:-:S07]  /*20ac0*/  ISETP.LT.OR P0, PT, R0, 0xe1, !P2 ;  /* 0x000000e10000780c */ /* 0x000fce0005701670 */
[----:B------:R0:W-:Y:S01]  /*20ad0*/  @!P6 STG.E.U8 desc[UR14][R26.64+0xd9], R9 ;  /* 0x0000d9091a00e986 */ /* 0x0001e2000c10110e */
[----:B------:R-:W-:Y:S02]  /*20ae0*/  ISETP.LT.OR P6, PT, R0, 0xe2, !P3 ;  /* 0x000000e20000780c */ /* 0x000fe40005fc1670 */
[----:B------:R-:W-:Y:S01]  /*20af0*/  F2FP.SATFINITE.E4M3.F32.PACK_AB_MERGE_C R5, RZ, R5, RZ ;  /* 0x00000005ff05723e */ /* 0x000fe200048070ff */
[----:B------:R-:W-:Y:S01]  /*20b00*/  @!P5 STG.E.U8 desc[UR14][R24.64+0xe0], R7 ;  /* 0x0000e0071800d986 */ /* 0x000fe2000c10110e */
[----:B0-----:R-:W-:Y:S01]  /*20b10*/  F2FP.SATFINITE.E4M3.F32.PACK_AB_MERGE_C R9, RZ, R2, RZ ;  /* 0x00000002ff09723e */ /* 0x001fe200048070ff */
[----:B------:R-:W-:-:S08]  /*20b20*/  FMUL R2, R41, UR20 ;  /* 0x0000001429027c20 */ /* 0x000fd00008400000 */
[----:B------:R-:W-:Y:S01]  /*20b30*/  @!P6 STG.E.U8 desc[UR14][R24.64+0xe1], R11 ;  /* 0x0000e10b1800e986 */ /* 0x000fe2000c10110e */
[----:B------:R-:W-:-:S03]  /*20b40*/  ISETP.LT.OR P6, PT, R0, 0xe9, !P3 ;  /* 0x000000e90000780c */ /* 0x000fc60005fc1670 */
[----:B------:R0:W-:Y:S04]  /*20b50*/  @!P1 STG.E.U8 desc[UR14][R26.64+0xe1], R5 ;  /* 0x0000e1051a009986 */ /* 0x0001e8000c10110e */
[----:B------:R-:W5:Y:S01]  /*20b60*/  LDL.LU R41, [R1+0x250] ;  /* 0x0002500001297983 */ /* 0x000f620000300800 */
[----:B------:R-:W-:-:S03]  /*20b70*/  ISETP.LT.OR P5, PT, R0, 0xea, !P2 ;  /* 0x000000ea0000780c */ /* 0x000fc600057a1670 */
[----:B------:R1:W-:Y:S01]  /*20b80*/  @!P0 STG.E.U8 desc[UR14][R26.64+0xe0], R13 ;  /* 0x0000e00d1a008986 */ /* 0x0003e2000c10110e */
[----:B0-----:R-:W-:Y:S01]  /*20b90*/  F2FP.SATFINITE.E4M3.F32.PACK_AB_MERGE_C R5, RZ, R2, RZ ;  /* 0x00000002ff05723e */ /* 0x001fe200048070ff */
[----:B------:R-:W-:Y:S02]  /*20ba0*/  FMUL R2, R39, UR20 ;  /* 0x0000001427027c20 */ /* 0x000fe40008400000 */
[----:B------:R-:W5:Y:S01]  /*20bb0*/  LDL.LU R39, [R1+0x254] ;  /* 0x0002540001277983 */ /* 0x000f620000300800 */
[----:B------:R-:W-:Y:S02]  /*20bc0*/  ISETP.LT.OR P0, PT, R0, 0xea, !P3 ;  /* 0x000000ea0000780c */ /* 0x000fe40005f01670 */
[----:B------:R-:W-:Y:S02]  /*20bd0*/  F2FP.SATFINITE.E4M3.F32.PACK_AB_MERGE_C R7, RZ, R3, RZ ;  /* 0x00000003ff07723e */ /* 0x000fe400048070ff */
[----:B------:R-:W-:Y:S02]  /*20be0*/  F2FP.SATFINITE.E4M3.F32.PACK_AB_MERGE_C R11, RZ, R4, RZ ;  /* 0x00000004ff0b723e */ /* 0x000fe400048070ff */
[----:B-1----:R-:W-:Y:S01]  /*20bf0*/  F2FP.SATFINITE.E4M3.F32.PACK_AB_MERGE_C R13, RZ, R2, RZ ;  /* 0x00000002ff0d723e */ /* 0x002fe200048070ff */
[----:B------:R-:W-:Y:S06]  /*20c00*/  @!P6 STG.E.U8 desc[UR14][R24.64+0xe8], R9 ;  /* 0x0000e8091800e986 */ /* 0x000fec000c10110e */
[----:B------:R0:W-:Y:S04]  /*20c10*/  @!P0 STG.E.U8 desc[UR14][R24.64+0xe9], R7 ;  /* 0x0000e90718008986 */ /* 0x0001e8000c10110e */
[----:B------:R1:W-:Y:S01]  /*20c20*/  @!P5 STG.E.U8 desc[UR14][R26.64+0xe9], R11 ;  /* 0x0000e90b1a00d986 */ /* 0x0003e2000c10110e */
[----:B----4-:R-:W-:-:S03]  /*20c30*/  FMUL R3, R38, UR20 ;  /* 0x0000001426037c20 */ /* 0x010fc60008400000 */
[----:B------:R-:W4:Y:S02]  /*20c40*/  LDL.LU R38, [R1+0x258] ;  /* 0x0002580001267983 */ /* 0x000f240000300800 */
[----:B0-----:R-:W-:Y:S01]  /*20c50*/  F2FP.SATFINITE.E4M3.F32.PACK_AB_MERGE_C R7, RZ, R3, RZ ;  /* 0x00000003ff07723e */ /* 0x001fe200048070ff */
[----:B------:R-:W-:Y:S02]  /*20c60*/  FMUL R4, R37, UR20 ;  /* 0x0000001425047c20 */ /* 0x000fe40008400000 */
[----:B------:R-:W4:Y:S01]  /*20c70*/  LDL.LU R37, [R1+0x25c] ;  /* 0x00025c0001257983 */ /* 0x000f220000300800 */
[----:B--2---:R-:W-:-:S03]  /*20c80*/  FMUL R2, R36, UR20 ;  /* 0x0000001424027c20 */ /* 0x004fc60008400000 */
[----:B------:R-:W2:Y:S02]  /*20c90*/  LDL.LU R36, [R1+0x260] ;  /* 0x0002600001247983 */ /* 0x000ea40000300800 */
[----:B------:R-:W-:Y:S01]  /*20ca0*/  F2FP.SATFINITE.E4M3.F32.PACK_AB_MERGE_C R9, RZ, R2, RZ ;  /* 0x00000002ff09723e */ /* 0x000fe200048070ff */
[----:B---3--:R-:W-:Y:S02]  /*20cb0*/  FMUL R2, R35, UR20 ;  /* 0x0000001423027c20 */ /* 0x008fe40008400000 */
[----:B------:R-:W3:Y:S03]  /*20cc0*/  LDL.LU R35, [R1+0x264] ;  /* 0x0002640001237983 */ /* 0x000ee60000300800 */
        /* <DEDUP_REMOVED lines=10> */
[----:B------:R-:W-:-:S03]  /*20d70*/  ISETP.LT.OR P1, PT, R0, 0xf1, !P2 ;  /* 0x000000f10000780c */ /* 0x000fc60005721670 */
[----:B------:R1:W-:Y:S01]  /*20d80*/  @!P6 STG.E.U8 desc[UR14][R24.64+0xf0], R13 ;  /* 0x0000f00d1800e986 */ /* 0x0003e2000c10110e */
[----:B------:R-:W-:-:S03]  /*20d90*/  ISETP.LT.OR P6, PT, R0, 0xf9, !P3 ;  /* 0x000000f90000780c */ /* 0x000fc60005fc1670 */
[----:B------:R1:W-:Y:S01]  /*20da0*/  @!P0 STG.E.U8 desc[UR14][R24.64+0xf1], R7 ;  /* 0x0000f10718008986 */ /* 0x0003e2000c10110e */
[----:B------:R-:W-:Y:S02]  /*20db0*/  ISETP.LT.OR P3, PT, R0, 0xfa, !P3 ;  /* 0x000000fa0000780c */ /* 0x000fe40005f61670 */
[----:B0-----:R-:W-:Y:S02]  /*20dc0*/  F2FP.SATFINITE.E4M3.F32.PACK_AB_MERGE_C R5, RZ, R4, RZ ;  /* 0x00000004ff05723e */ /* 0x001fe400048070ff */
[----:B-1----:R-:W-:Y:S02]  /*20dd0*/  F2FP.SATFINITE.E4M3.F32.PACK_AB_MERGE_C R13, RZ, R3, RZ ;  /* 0x00000003ff0d723e */ /* 0x002fe400048070ff */
[----:B------:R-:W-:Y:S01]  /*20de0*/  F2FP.SATFINITE.E4M3.F32.PACK_AB_MERGE_C R7, RZ, R2, RZ ;  /* 0x00000002ff07723e */ /* 0x000fe200048070ff */
[----:B------:R-:W-:Y:S02]  /*20df0*/  FMUL R2, R41, UR20 ;  /* 0x0000001429027c20 */ /* 0x000fe40008400000 */
[----:B------:R-:W5:Y:S04]  /*20e00*/  LDL.LU R41, [R1+0x270] ;  /* 0x0002700001297983 */ /* 0x000f680000300800 */
[----:B------:R0:W-:Y:S01]  /*20e10*/  @!P5 STG.E.U8 desc[UR14][R26.64+0xf1], R9 ;  /* 0x0000f1091a00d986 */ /* 0x0001e2000c10110e */
[----:B------:R-:W-:-:S03]  /*20e20*/  FMUL R3, R39, UR20 ;  /* 0x0000001427037c20 */ /* 0x000fc60008400000 */
[----:B------:R-:W5:Y:S01]  /*20e30*/  LDL.LU R39, [R1+0x274] ;  /* 0x0002740001277983 */ /* 0x000f620000300800 */
[----:B------:R-:W-:-:S03]  /*20e40*/  ISETP.LT.OR P5, PT, R0, 0xf9, !P2 ;  /* 0x000000f90000780c */ /* 0x000fc600057a1670 */
[----:B------:R-:W-:Y:S01]  /*20e50*/  @!P1 STG.E.U8 desc[UR14][R26.64+0xf0], R5 ;  /* 0x0000f0051a009986 */ /* 0x000fe2000c10110e */
[----:B0-----:R-:W-:-:S03]  /*20e60*/  F2FP.SATFINITE.E4M3.F32.PACK_AB_MERGE_C R9, RZ, R2, RZ ;  /* 0x00000002ff09723e */ /* 0x001fc600048070ff */
[----:B------:R0:W-:Y:S04]  /*20e70*/  @!P6 STG.E.U8 desc[UR14][R24.64+0xf8], R11 ;  /* 0x0000f80b1800e986 */ /* 0x0001e8000c10110e */
[----:B------:R1:W-:Y:S01]  /*20e80*/  @!P3 STG.E.U8 desc[UR14][R24.64+0xf9], R13 ;  /* 0x0000f90d1800b986 */ /* 0x0003e2000c10110e */
[----:B0-----:R-:W-:-:S03]  /*20e90*/  F2FP.SATFINITE.E4M3.F32.PACK_AB_MERGE_C R11, RZ, R3, RZ ;  /* 0x00000003ff0b723e */ /* 0x001fc600048070ff */
[----:B------:R0:W-:Y:S01]  /*20ea0*/  @!P5 STG.E.U8 desc[UR14][R26.64+0xf8], R7 ;  /* 0x0000f8071a00d986 */ /* 0x0001e2000c10110e */
[----:B----4-:R-:W-:-:S03]  /*20eb0*/  FMUL R4, R38, UR20 ;  /* 0x0000001426047c20 */ /* 0x010fc60008400000 */
[----:B------:R-:W4:Y:S02]  /*20ec0*/  LDL.LU R38, [R1+0x278] ;  /* 0x0002780001267983 */ /* 0x000f240000300800 */
[----:B-1----:R-:W-:Y:S01]  /*20ed0*/  F2FP.SATFINITE.E4M3.F32.PACK_AB_MERGE_C R13, RZ, R4, RZ ;  /* 0x00000004ff0d723e */ /* 0x002fe200048070ff */
[----:B------:R-:W-:Y:S02]  /*20ee0*/  FMUL R5, R37, UR20 ;  /* 0x0000001425057c20 */ /* 0x000fe40008400000 */
[----:B------:R-:W4:Y:S01]  /*20ef0*/  LDL.LU R37, [R1+0x27c] ;  /* 0x00027c0001257983 */ /* 0x000f220000300800 */
[----:B--2---:R-:W-:-:S03]  /*20f00*/  FMUL R2, R36, UR20 ;  /* 0x0000001424027c20 */ /* 0x004fc60008400000 */
[----:B------:R-:W2:Y:S01]  /*20f10*/  LDL.LU R36, [R1+0x280] ;  /* 0x0002800001247983 */ /* 0x000ea20000300800 */
[----:B---3--:R-:W-:-:S03]  /*20f20*/  FMUL R3, R35, UR20 ;  /* 0x0000001423037c20 */ /* 0x008fc60008400000 */
[----:B------:R-:W3:Y:S01]  /*20f30*/  LDL.LU R35, [R1+0x284] ;  /* 0x0002840001237983 */ /* 0x000ee20000300800 */
[----:B0-----:R-:W-:Y:S01]  /*20f40*/  F2FP.SATFINITE.E4M3.F32.PACK_AB_MERGE_C R7, RZ, R2, RZ ;  /* 0x00000002ff07723e */ /* 0x001fe200048070ff */
[----:B-----5:R-:W-:Y:S02]  /*20f50*/  FMUL R4, R33, UR20 ;  /* 0x0000001421047c20 */ /* 0x020fe40008400000 */
[----:B------:R-:W5:Y:S01]  /*20f60*/  LDL.LU R33, [R1+0x288] ;  /* 0x0002880001217983 */ /* 0x000f620000300800 */
[----:B------:R-:W-:-:S03]  /*20f70*/  FMUL R2, R32, UR20 ;  /* 0x0000001420027c20 */ /* 0x000fc60008400000 */
[----:B------:R-:W5:Y:S01]  /*20f80*/  LDL.LU R32, [R1+0x28c] ;  /* 0x00028c0001207983 */ /* 0x000f620000300800 */
[----:B------:R-:W-:Y:S02]  /*20f90*/  ISETP.GE.AND P1, PT, R34, 0x81, PT ;  /* 0x000000812200780c */ /* 0x000fe40003f26270 */
[C---:B------:R-:W-:Y:S02]  /*20fa0*/  ISETP.LT.OR P2, PT, R0.reuse, 0xfa, !P2 ;  /* 0x000000fa0000780c */ /* 0x040fe40005741670 */
[C---:B------:R-:W-:Y:S02]  /*20fb0*/  ISETP.LT.OR P6, PT, R0.reuse, 0x1, !P1 ;  /* 0x000000010000780c */ /* 0x040fe40004fc1670 */
[----:B------:R-:W-:Y:S02]  /*20fc0*/  ISETP.LT.OR P3, PT, R0, 0x2, !P1 ;  /* 0x000000020000780c */ /* 0x000fe40004f61670 */
[----:B------:R-:W-:-:S07]  /*20fd0*/  ISETP.GE.AND P0, PT, R34, 0x89, PT ;  /* 0x000000892200780c */ /* 0x000fce0003f06270 */
[----:B------:R0:W-:Y:S04]  /*20fe0*/  @!P2 STG.E.U8 desc[UR14][R26.64+0xf9], R9 ;  /* 0x0000f9091a00a986 */ /* 0x0001e8000c10110e */
[----:B------:R-:W-:Y:S01]  /*20ff0*/  @!P6 STG.E.U8 desc[UR14][R30.64], R11 ;  /* 0x0000000b1e00e986 */ /* 0x000fe2000c10110e */
[C---:B------:R-:W-:Y:S02]  /*21000*/  ISETP.LT.OR P6, PT, R0.reuse, 0x2, !P0 ;  /* 0x000000020000780c */ /* 0x040fe400047c1670 */
[C---:B------:R-:W-:Y:S01]  /*21010*/  ISETP.LT.OR P5, PT, R0.reuse, 0x1, !P0 ;  /* 0x000000010000780c */ /* 0x040fe200047a1670 */
[----:B------:R1:W-:Y:S01]  /*21020*/  @!P3 STG.E.U8 desc[UR14][R30.64+0x1], R13 ;  /* 0x0000010d1e00b986 */ /* 0x0003e2000c10110e */
[----:B------:R-:W-:Y:S02]  /*21030*/  ISETP.LT.OR P2, PT, R0, 0xa, !P1 ;  /* 0x0000000a0000780c */ /* 0x000fe40004f41670 */
[----:B0-----:R-:W-:-:S02]  /*21040*/  F2FP.SATFINITE.E4M3.F32.PACK_AB_MERGE_C R9, RZ, R3, RZ ;  /* 0x00000003ff09723e */ /* 0x001fc400048070ff */
[----:B------:R-:W-:Y:S01]  /*21050*/  ISETP.LT.OR P3, PT, R0, 0x9, !P1 ;  /* 0x000000090000780c */ /* 0x000fe20004f61670 */
[----:B------:R-:W-:Y:S01]  /*21060*/  FMUL R3, R41, UR20 ;  /* 0x0000001429037c20 */ /* 0x000fe20008400000 */
[----:B-1----:R-:W-:Y:S01]  /*21070*/  F2FP.SATFINITE.E4M3.F32.PACK_AB_MERGE_C R13, RZ, R2, RZ ;  /* 0x00000002ff0d723e */ /* 0x002fe200048070ff */
[----:B------:R-:W5:Y:S01]  /*21080*/  LDL.LU R41, [R1+0x290] ;  /* 0x0002900001297983 */ /* 0x000f620000300800 */
[----:B------:R-:W-:Y:S02]  /*21090*/  F2FP.SATFINITE.E4M3.F32.PACK_AB_MERGE_C R5, RZ, R5, RZ ;  /* 0x00000005ff05723e */ /* 0x000fe400048070ff */
[----:B------:R-:W-:Y:S01]  /*210a0*/  F2FP.SATFINITE.E4M3.F32.PACK_AB_MERGE_C R11, RZ, R4, RZ ;  /* 0x00000004ff0b723e */ /* 0x000fe200048070ff */
[----:B------:R0:W-:Y:S01]  /*210b0*/  @!P6 STG.E.U8 desc[UR14][R28.64+0x1], R7 ;  /* 0x000001071c00e986 */ /* 0x0001e2000c10110e */
[----:B------:R-:W-:-:S03]  /*210c0*/  FMUL R2, R39, UR20 ;  /* 0x0000001427027c20 */ /* 0x000fc60008400000 */
[----:B------:R-:W5:Y:S01]  /*210d0*/  LDL.LU R39, [R1+0x294] ;  /* 0x0002940001277983 */ /* 0x000f620000300800 */
[----:B------:R-:W-:Y:S02]  /*210e0*/  ISETP.LT.OR P6, PT, R0, 0xa, !P0 ;  /* 0x0000000a0000780c */ /* 0x000fe400047c1670 */
[----:B0-----:R-:W-:Y:S01]  /*210f0*/  F2FP.SATFINITE.E4M3.F32.PACK_AB_MERGE_C R7, RZ, R2, RZ ;  /* 0x00000002ff07723e */ /* 0x001fe200048070ff */
[----:B------:R0:W-:Y:S04]  /*21100*/  @!P5 STG.E.U8 desc[UR14][R28.64], R5 ;  /* 0x000000051c00d986 */ /* 0x0001e8000c10110e */
[----:B------:R-:W-:Y:S04]  /*21110*/  @!P2 STG.E.U8 desc[UR14][R30.64+0x9], R11 ;  /* 0x0000090b1e00a986 */ /* 0x000fe8000c10110e */
[----:B------:R1:W-:Y:S01]  /*21120*/  @!P3 STG.E.U8 desc[UR14][R30.64+0x8], R9 ;  /* 0x000008091e00b986 */ /* 0x0003e2000c10110e */
[----:B0-----:R-:W-:-:S05]  /*21130*/  F2FP.SATFINITE.E4M3.F32.PACK_AB_MERGE_C R5, RZ, R3, RZ ;  /* 0x00000003ff05723e */ /* 0x001fca00048070ff */
[----:B------:R0:W-:Y:S01]  /*21140*/  @!P6 STG.E.U8 desc[UR14][R28.64+0x9], R5 ;  /* 0x000009051c00e986 */ /* 0x0001e2000c10110e */
[----:B----4-:R-:W-:-:S03]  /*21150*/  FMUL R4, R38, UR20 ;  /* 0x0000001426047c20 */ /* 0x010fc60008400000 */
[----:B------:R-:W4:Y:S02]  /*21160*/  LDL.LU R38, [R1+0x298] ;  /* 0x0002980001267983 */ /* 0x000f240000300800 */
[----:B-1----:R-:W-:Y:S01]  /*21170*/  F2FP.SATFINITE.E4M3.F32.PACK_AB_MERGE_C R9, RZ, R4, RZ ;  /* 0x00000004ff09723e */ /* 0x002fe200048070ff */
[----:B------:R-:W-:Y:S02]  /*21180*/  FMUL R2, R37, UR20 ;  /* 0x0000001425027c20 */ /* 0x000fe40008400000 */
[----:B------:R-:W4:Y:S03]  /*21190*/  LDL.LU R37, [R1+0x29c] ;  /* 0x00029c0001257983 */ /* 0x000f260000300800 */
[----:B------:R-:W-:Y:S01]  /*211a0*/  F2FP.SATFINITE.E4M3.F32.PACK_AB_MERGE_C R11, RZ, R2, RZ ;  /* 0x00000002ff0b723e */ /* 0x000fe200048070ff */
[----:B--2---:R-:W-:Y:S02]  /*211b0*/  FMUL R2, R36, UR20 ;  /* 0x0000001424027c20 */ /* 0x004fe40008400000 */
[----:B------:R-:W2:Y:S01]  /*211c0*/  LDL.LU R36, [R1+0x2a0] ;  /* 0x0002a00001247983 */ /* 0x000ea20000300800 */
[----:B---3--:R-:W-:-:S03]  /*211d0*/  FMUL R3, R35, UR20 ;  /* 0x0000001423037c20 */ /* 0x008fc60008400000 */
[----:B------:R-:W3:Y:S01]  /*211e0*/  LDL.LU R35, [R1+0x2a4] ;  /* 0x0002a40001237983 */ /* 0x000ee20000300800 */
[----:B-----5:R-:W-:-:S03]  /*211f0*/  FMUL R4, R33, UR20 ;  /* 0x0000001421047c20 */ /* 0x020fc60008400000 */
[----:B------:R-:W5:Y:S01]  /*21200*/  LDL.LU R33, [R1+0x2a8] ;  /* 0x0002a80001217983 */ /* 0x000f620000300800 */
[----:B0-----:R-:W-:-:S03]  /*21210*/  FMUL R5, R32, UR20 ;  /* 0x0000001420057c20 */ /* 0x001fc60008400000 */
[----:B------:R-:W5:Y:S01]  /*21220*/  LDL.LU R32, [R1+0x2ac] ;  /* 0x0002ac0001207983 */ /* 0x000f620000300800 */
[C---:B------:R-:W-:Y:S02]  /*21230*/  ISETP.LT.OR P5, PT, R0.reuse, 0x9, !P0 ;  /* 0x000000090000780c */ /* 0x040fe400047a1670 */
[C---:B------:R-:W-:Y:S02]  /*21240*/  ISETP.LT.OR P3, PT, R0.reuse, 0x11, !P1 ;  /* 0x000000110000780c */ /* 0x040fe40004f61670 */
[C---:B------:R-:W-:Y:S02]  /*21250*/  ISETP.LT.OR P2, PT, R0.reuse, 0x12, !P1 ;  /* 0x000000120000780c */ /* 0x040fe40004f41670 */
[----:B------:R-:W-:-:S07]  /*21260*/  ISETP.LT.OR P6, PT, R0, 0x12, !P0 ;  /* 0x000000120000780c */ /* 0x000fce00047c1670 */
[----:B------:R-:W-:Y:S01]  /*21270*/  @!P5 STG.E.U8 desc[UR14][R28.64+0x8], R13 ;  /* 0x0000080d1c00d986 */ /* 0x000fe2000c10110e */
[----:B------:R-:W-:-:S03]  /*21280*/  ISETP.LT.OR P5, PT, R0, 0x11, !P0 ;  /* 0x000000110000780c */ /* 0x000fc600047a1670 */
[----:B------:R0:W-:Y:S01]  /*21290*/  @!P3 STG.E.U8 desc[UR14][R30.64+0x10], R7 ;  /* 0x000010071e00b986 */ /* 0x0001e2000c10110e */
[----:B------:R-:W-:-:S03]  /*212a0*/  ISETP.LT.OR P3, PT, R0, 0x19, !P1 ;  /* 0x000000190000780c */ /* 0x000fc60004f61670 */
[----:B------:R1:W-:Y:S01]  /*212b0*/  @!P2 STG.E.U8 desc[UR14][R30.64+0x11], R9 ;  /* 0x000011091e00a986 */ /* 0x0003e2000c10110e */
[----:B------:R-:W-:Y:S02]  /*212c0*/  ISETP.LT.OR P2, PT, R0, 0x1a, !P1 ;  /* 0x0000001a0000780c */ /* 0x000fe40004f41670 */
[----:B0-----:R-:W-:Y:S02]  /*212d0*/  F2FP.SATFINITE.E4M3.F32.PACK_AB_MERGE_C R7, RZ, R2, RZ ;  /* 0x00000002ff07723e */ /* 0x001fe400048070ff */
[----:B-1----:R-:W-:Y:S01]  /*212e0*/  F2FP.SATFINITE.E4M3.F32.PACK_AB_MERGE_C R9, RZ, R3, RZ ;  /* 0x00000003ff09723e */ /* 0x002fe200048070ff */
[----:B------:R-:W-:Y:S02]  /*212f0*/  FMUL R2, R41, UR20 ;  /* 0x0000001429027c20 */ /* 0x000fe40008400000 */
[----:B------:R-:W5:Y:S01]  /*21300*/  LDL.LU R41, [R1+0x2b0] ;  /* 0x0002b00001297983 */ /* 0x000f620000300800 */
[----:B------:R-:W-:-:S03]  /*21310*/  F2FP.SATFINITE.E4M3.F32.PACK_AB_MERGE_C R13, RZ, R4, RZ ;  /* 0x00000004ff0d723e */ /* 0x000fc600048070ff */
[----:B------:R0:W-:Y:S01]  /*21320*/  @!P6 STG.E.U8 desc[UR14][R28.64+0x11], R7 ;  /* 0x000011071c00e986 */ /* 0x0001e2000c10110e */
[----:B------:R-:W-:-:S03]  /*21330*/  FMUL R3, R39, UR20 ;  /* 0x0000001427037c20 */ /* 0x000fc60008400000 */
[----:B------:R-:W5:Y:S01]  /*21340*/  LDL.LU R39, [R1+0x2b4] ;  /* 0x0002b40001277983 */ /* 0x000f620000300800 */
[----:B------:R-:W-:Y:S02]  /*21350*/  ISETP.LT.OR P6, PT, R0, 0x1a, !P0 ;  /* 0x0000001a0000780c */ /* 0x000fe400047c1670 */
[----:B0-----:R-:W-:Y:S01]  /*21360*/  F2FP.SATFINITE.E4M3.F32.PACK_AB_MERGE_C R7, RZ, R2, RZ ;  /* 0x00000002ff07723e */ /* 0x001fe200048070ff */
[----:B------:R-:W-:Y:S04]  /*21370*/  @!P5 STG.E.U8 desc[UR14][R28.64+0x10], R11 ;  /* 0x0000100b1c00d986 */ /* 0x000fe8000c10110e */
[----:B------:R0:W-:Y:S04]  /*21380*/  @!P3 STG.E.U8 desc[UR14][R30.64+0x18], R9 ;  /* 0x000018091e00b986 */ /* 0x0001e8000c10110e */
[----:B------:R1:W-:Y:S01]  /*21390*/  @!P2 STG.E.U8 desc[UR14][R30.64+0x19], R13 ;  /* 0x0000190d1e00a986 */ /* 0x0003e2000c10110e */
[----:B0-----:R-:W-:-:S03]  /*213a0*/  F2FP.SATFINITE.E4M3.F32.PACK_AB_MERGE_C R9, RZ, R3, RZ ;  /* 0x00000003ff09723e */ /* 0x001fc600048070ff */
[----:B------:R0:W-:Y:S01]  /*213b0*/  @!P6 STG.E.U8 desc[UR14][R28.64+0x19], R7 ;  /* 0x000019071c00e986 */ /* 0x0001e2000c10110e */
[----:B----4-:R-:W-:-:S03]  /*213c0*/  FMUL R4, R38, UR20 ;  /* 0x0000001426047c20 */ /* 0x010fc60008400000 */
[----:B------:R-:W4:Y:S02]  /*213d0*/  LDL.LU R38, [R1+0x2b8] ;  /* 0x0002b80001267983 */ /* 0x000f240000300800 */
[----:B------:R-:W-:Y:S01]  /*213e0*/  F2FP.SATFINITE.E4M3.F32.PACK_AB_MERGE_C R11, RZ, R4, RZ ;  /* 0x00000004ff0b723e */ /* 0x000fe200048070ff */
[----:B------:R-:W-:Y:S02]  /*213f0*/  FMUL R2, R37, UR20 ;  /* 0x0000001425027c20 */ /* 0x000fe40008400000 */
[----:B------:R-:W4:Y:S03]  /*21400*/  LDL.LU R37, [R1+0x2bc] ;  /* 0x0002bc0001257983 */ /* 0x000f260000300800 */
[----:B-1----:R-:W-:Y:S01]  /*21410*/  F2FP.SATFINITE.E4M3.F32.PACK_AB_MERGE_C R13, RZ, R2, RZ ;  /* 0x00000002ff0d723e */ /* 0x002fe200048070ff */
[----:B--2---:R-:W-:Y:S02]  /*21420*/  FMUL R3, R36, UR20 ;  /* 0x0000001424037c20 */ /* 0x004fe40008400000 */
[----:B------:R-:W2:Y:S01]  /*21430*/  LDL.LU R36, [R1+0x2c0] ;  /* 0x0002c00001247983 */ /* 0x000ea20000300800 */
[----:B---3--:R-:W-:-:S03]  /*21440*/  FMUL R2, R35, UR20 ;  /* 0x0000001423027c20 */ /* 0x008fc60008400000 */
[----:B------:R-:W3:Y:S02]  /*21450*/  LDL.LU R35, [R1+0x2c4] ;  /* 0x0002c40001237983 */ /* 0x000ee40000300800 */
[----:B0-----:R-:W-:Y:S01]  /*21460*/  F2FP.SATFINITE.E4M3.F32.PACK_AB_MERGE_C R7, RZ, R2, RZ ;  /* 0x00000002ff07723e */ /* 0x001fe200048070ff */
[----:B-----5:R-:W-:Y:S02]  /*21470*/  FMUL R4, R33, UR20 ;  /* 0x0000001421047c20 */ /* 0x020fe40008400000 */
[----:B------:R-:W5:Y:S01]  /*21480*/  LDL.LU R33, [R1+0x2c8] ;  /* 0x0002c80001217983 */ /* 0x000f620000300800 */
[----:B------:R-:W-:-:S03]  /*21490*/  FMUL R2, R32, UR20 ;  /* 0x0000001420027c20 */ /* 0x000fc60008400000 */
[----:B------:R-:W5:Y:S01]  /*214a0*/  LDL.LU R32, [R1+0x2cc] ;  /* 0x0002cc0001207983 */ /* 0x000f620000300800 */
[C---:B------:R-:W-:Y:S02]  /*214b0*/  ISETP.LT.OR P5, PT, R0.reuse, 0x19, !P0 ;  /* 0x000000190000780c */ /* 0x040fe400047a1670 */
[C---:B------:R-:W-:Y:S02]  /*214c0*/  ISETP.LT.OR P3, PT, R0.reuse, 0x21, !P1 ;  /* 0x000000210000780c */ /* 0x040fe40004f61670 */
[C---:B------:R-:W-:Y:S02]  /*214d0*/  ISETP.LT.OR P2, PT, R0.reuse, 0x22, !P1 ;  /* 0x000000220000780c */ /* 0x040fe40004f41670 */
[----:B------:R-:W-:Y:S02]  /*214e0*/  F2FP.SATFINITE.E4M3.F32.PACK_AB_MERGE_C R5, RZ, R5, RZ ;  /* 0x00000005ff05723e */ /* 0x000fe400048070ff */
[----:B------:R-:W-:-:S05]  /*214f0*/  ISETP.LT.OR P6, PT, R0, 0x22, !P0 ;  /* 0x000000220000780c */ /* 0x000fca00047c1670 */
[----:B------:R0:W-:Y:S01]  /*21500*/  @!P5 STG.E.U8 desc[UR14][R28.64+0x18], R5 ;  /* 0x000018051c00d986 */ /* 0x0001e2000c10110e */
[----:B------:R-:W-:-:S03]  /*21510*/  ISETP.LT.OR P5, PT, R0, 0x21, !P0 ;  /* 0x000000210000780c */ /* 0x000fc600047a1670 */
[----:B------:R-:W-:Y:S01]  /*21520*/  @!P3 STG.E.U8 desc[UR14][R30.64+0x20], R9 ;  /* 0x000020091e00b986 */ /* 0x000fe2000c10110e */
        /* <DEDUP_REMOVED lines=8> */
[----:B------:R-:W-:Y:S01]  /*215b0*/  @!P6 STG.E.U8 desc[UR14][R28.64+0x21], R5 ;  /* 0x000021051c00e986 */ /* 0x000fe2000c10110e */
[----:B------:R-:W-:-:S03]  /*215c0*/  FMUL R3, R39, UR20 ;  /* 0x0000001427037c20 */ /* 0x000fc60008400000 */
[----:B------:R-:W5:Y:S01]  /*215d0*/  LDL.LU R39, [R1+0x2d4] ;  /* 0x0002d40001277983 */ /* 0x000f620000300800 */
[----:B------:R-:W-:-:S03]  /*215e0*/  ISETP.LT.OR P6, PT, R0, 0x2a, !P0 ;  /* 0x0000002a0000780c */ /* 0x000fc600047c1670 */
[----:B------:R-:W-:Y:S04]  /*215f0*/  @!P5 STG.E.U8 desc[UR14][R28.64+0x20], R13 ;  /* 0x0000200d1c00d986 */ /* 0x000fe8000c10110e */
[----:B------:R0:W-:Y:S04]  /*21600*/  @!P3 STG.E.U8 desc[UR14][R30.64+0x28], R7 ;  /* 0x000028071e00b986 */ /* 0x0001e8000c10110e */
[----:B------:R1:W-:Y:S01]  /*21610*/  @!P2 STG.E.U8 desc[UR14][R30.64+0x29], R9 ;  /* 0x000029091e00a986 */ /* 0x0003e2000c10110e */
[----:B0-----:R-:W-:Y:S02]  /*21620*/  F2FP.SATFINITE.E4M3.F32.PACK_AB_MERGE_C R7, RZ, R2, RZ ;  /* 0x00000002ff07723e */ /* 0x001fe400048070ff */
[----:B-1----:R-:W-:-:S03]  /*21630*/  F2FP.SATFINITE.E4M3.F32.PACK_AB_MERGE_C R9, RZ, R3, RZ ;  /* 0x00000003ff09723e */ /* 0x002fc600048070ff */
[----:B------:R0:W-:Y:S01]  /*21640*/  @!P6 STG.E.U8 desc[UR14][R28.64+0x29], R7 ;  /* 0x000029071c00e986 */ /* 0x0001e2000c10110e */
[----:B----4-:R-:W-:-:S03]  /*21650*/  FMUL R4, R38, UR20 ;  /* 0x0000001426047c20 */ /* 0x010fc60008400000 */
[----:B------:R-:W4:Y:S02]  /*21660*/  LDL.LU R38, [R1+0x2d8] ;  /* 0x0002d80001267983 */ /* 0x000f240000300800 */
[----:B------:R-:W-:Y:S01]  /*21670*/  F2FP.SATFINITE.E4M3.F32.PACK_AB_MERGE_C R13, RZ, R4, RZ ;  /* 0x00000004ff0d723e */ /* 0x000fe200048070ff */
        /* <DEDUP_REMOVED lines=21> */
[----:B------:R-:W-:Y:S02]  /*217d0*/  F2FP.SATFINITE.E4M3.F32.PACK_AB_MERGE_C R5, RZ, R5, RZ ;  /* 0x00000005ff05723e */ /* 0x000fe400048070ff */
        /* <DEDUP_REMOVED lines=204> */
[----:B------:R-:W-:Y:S01]  /*224a0*/  F2FP.SATFINITE.E4M3.F32.PACK_AB_MERGE_C R9, RZ, R4, RZ ;  /* 0x00000004ff09723e */ /* 0x000fe200048070ff */
[----:B------:R-:W-:-:S02]  /*224b0*/  FMUL R3, R39, UR20 ;  /* 0x0000001427037c20 */ /* 0x000fc40008400000 */
[----:B------:R-:W5:Y:S04]  /*224c0*/  LDL.LU R39, [R1+0x394] ;  /* 0x0003940001277983 */ /* 0x000f680000300800 */
[----:B------:R-:W-:Y:S04]  /*224d0*/  @!P6 STG.E.U8 desc[UR14][R28.64+0x81], R5 ;  /* 0x000081051c00e986 */ /* 0x000fe8000c10110e */
[----:B------:R-:W-:Y:S04]  /*224e0*/  @!P5 STG.E.U8 desc[UR14][R28.64+0x80], R13 ;  /* 0x0000800d1c00d986 */ /* 0x000fe8000c10110e */
[----:B------:R0:W-:Y:S04]  /*224f0*/  @!P3 STG.E.U8 desc[UR14][R30.64+0x88], R7 ;  /* 0x000088071e00b986 */ /* 0x0001e8000c10110e */
[----:B------:R1:W-:Y:S01]  /*22500*/  @!P2 STG.E.U8 desc[UR14][R30.64+0x89], R9 ;  /* 0x000089091e00a986 */ /* 0x0003e2000c10110e */
[----:B0-----:R-:W-:-:S02]  /*22510*/  F2FP.SATFINITE.E4M3.F32.PACK_AB_MERGE_C R7, RZ, R2, RZ ;  /* 0x00000002ff07723e */ /* 0x001fc400048070ff */
[----:B-1----:R-:W-:Y:S01]  /*22520*/  F2FP.SATFINITE.E4M3.F32.PACK_AB_MERGE_C R9, RZ, R3, RZ ;  /* 0x00000003ff09723e */ /* 0x002fe200048070ff */
[----:B----4-:R-:W-:Y:S02]  /*22530*/  FMUL R4, R38, UR20 ;  /* 0x0000001426047c20 */ /* 0x010fe40008400000 */
[----:B------:R-:W4:Y:S03]  /*22540*/  LDL.LU R38, [R1+0x398] ;  /* 0x0003980001267983 */ /* 0x000f260000300800 */
[----:B------:R-:W-:Y:S01]  /*22550*/  F2FP.SATFINITE.E4M3.F32.PACK_AB_MERGE_C R13, RZ, R4, RZ ;  /* 0x00000004ff0d723e */ /* 0x000fe200048070ff */
[----:B------:R-:W-:Y:S02]  /*22560*/  FMUL R5, R37, UR20 ;  /* 0x0000001425057c20 */ /* 0x000fe40008400000 */
[----:B------:R-:W4:Y:S01]  /*22570*/  LDL.LU R37, [R1+0x39c] ;  /* 0x00039c0001257983 */ /* 0x000f220000300800 */
[----:B--2---:R-:W-:-:S03]  /*22580*/  FMUL R2, R36, UR20 ;  /* 0x0000001424027c20 */ /* 0x004fc60008400000 */
[----:B------:R-:W2:Y:S01]  /*22590*/  LDL.LU R36, [R1+0x3a0] ;  /* 0x0003a00001247983 */ /* 0x000ea20000300800 */
[----:B---3--:R-:W-:-:S03]  /*225a0*/  FMUL R3, R35, UR20 ;  /* 0x0000001423037c20 */ /* 0x008fc60008400000 */
[----:B------:R-:W3:Y:S01]  /*225b0*/  LDL.LU R35, [R1+0x3a4] ;  /* 0x0003a40001237983 */ /* 0x000ee20000300800 */
[----:B------:R-:W-:Y:S01]  /*225c0*/  F2FP.SATFINITE.E4M3.F32.PACK_AB_MERGE_C R15, RZ, R5, RZ ;  /* 0x00000005ff0f723e */ /* 0x000fe200048070ff */
        /* <DEDUP_REMOVED lines=10> */
[----:B------:R-:W-:Y:S01]  /*22670*/  @!P5 STG.E.U8 desc[UR14][R28.64+0x88], R11 ;  /* 0x0000880b1c00d986 */ /* 0x000fe2000c10110e */
[----:B------:R-:W-:-:S03]  /*22680*/  ISETP.LT.OR P5, PT, R0, 0x91, !P0 ;  /* 0x000000910000780c */ /* 0x000fc600047a1670 */
[----:B------:R1:W-:Y:S01]  /*22690*/  @!P3 STG.E.U8 desc[UR14][R30.64+0x90], R9 ;  /* 0x000090091e00b986 */ /* 0x0003e2000c10110e */
[C---:B------:R-:W-:Y:S02]  /*226a0*/  ISETP.LT.OR P3, PT, R0.reuse, 0x99, !P1 ;  /* 0x000000990000780c */ /* 0x040fe40004f61670 */
[----:B0-----:R-:W-:Y:S01]  /*226b0*/  F2FP.SATFINITE.E4M3.F32.PACK_AB_MERGE_C R7, RZ, R2, RZ ;  /* 0x00000002ff07723e */ /* 0x001fe200048070ff */
[----:B------:R-:W-:Y:S01]  /*226c0*/  @!P2 STG.E.U8 desc[UR14][R30.64+0x91], R13 ;  /* 0x0000910d1e00a986 */ /* 0x000fe2000c10110e */
[----:B------:R-:W-:Y:S02]  /*226d0*/  ISETP.LT.OR P2, PT, R0, 0x9a, !P1 ;  /* 0x0000009a0000780c */ /* 0x000fe40004f41670 */
        /* <DEDUP_REMOVED lines=86> */
[----:B------:R-:W-:Y:S01]  /*22c40*/  FMUL R2, R39, UR20 ;  /* 0x0000001427027c20 */ /* 0x000fe20008400000 */
[----:B------:R-:W-:Y:S02]  /*22c50*/  ISETP.LT.OR P6, PT, R0, 0xba, !P0 ;  /* 0x000000ba0000780c */ /* 0x000fe400047c1670 */
[----:B------:R-:W5:Y:S02]  /*22c60*/  LDL.LU R39, [R1+0x3f4] ;  /* 0x0003f40001277983 */ /* 0x000f640000300800 */
[----:B0-----:R-:W-:Y:S02]  /*22c70*/  F2FP.SATFINITE.E4M3.F32.PACK_AB_MERGE_C R7, RZ, R2, RZ ;  /* 0x00000002ff07723e */ /* 0x001fe400048070ff */
        /* <DEDUP_REMOVED lines=28> */
[C---:B------:R-:W-:Y:S02]  /*22e40*/  ISETP.LT.OR P2, PT, R0.reuse, 0xca, !P1 ;  /* 0x000000ca0000780c */ /* 0x040fe40004f41670 */
[----:B0-----:R-:W-:Y:S02]  /*22e50*/  F2FP.SATFINITE.E4M3.F32.PACK_AB_MERGE_C R7, RZ, R2, RZ ;  /* 0x00000002ff07723e */ /* 0x001fe400048070ff */
[----:B-1----:R-:W-:Y:S01]  /*22e60*/  F2FP.SATFINITE.E4M3.F32.PACK_AB_MERGE_C R9, RZ, R3, RZ ;  /* 0x00000003ff09723e */ /* 0x002fe200048070ff */
[----:B------:R-:W-:Y:S02]  /*22e70*/  FMUL R2, R41, UR20 ;  /* 0x0000001429027c20 */ /* 0x000fe40008400000 */
[----:B------:R0:W-:Y:S01]  /*22e80*/  @!P6 STG.E.U8 desc[UR14][R28.64+0xc1], R7 ;  /* 0x0000c1071c00e986 */ /* 0x0001e2000c10110e */
[----:B------:R-:W-:-:S03]  /*22e90*/  ISETP.LT.OR P6, PT, R0, 0xca, !P0 ;  /* 0x000000ca0000780c */ /* 0x000fc600047c1670 */
[----:B------:R-:W5:Y:S01]  /*22ea0*/  LDL.LU R41, [R1+0x410] ;  /* 0x0004100001297983 */ /* 0x000f620000300800 */
[----:B------:R-:W-:Y:S01]  /*22eb0*/  F2FP.SATFINITE.E4M3.F32.PACK_AB_MERGE_C R13, RZ, R4, RZ ;  /* 0x00000004ff0d723e */ /* 0x000fe200048070ff */
[----:B------:R-:W-:Y:S02]  /*22ec0*/  FMUL R3, R39, UR20 ;  /* 0x0000001427037c20 */ /* 0x000fe40008400000 */
[----:B------:R-:W5:Y:S01]  /*22ed0*/  LDL.LU R39, [R1+0x414] ;  /* 0x0004140001277983 */ /* 0x000f620000300800 */
[----:B0-----:R-:W-:-:S03]  /*22ee0*/  F2FP.SATFINITE.E4M3.F32.PACK_AB_MERGE_C R7, RZ, R2, RZ ;  /* 0x00000002ff07723e */ /* 0x001fc600048070ff */
        /* <DEDUP_REMOVED lines=21> */
[C---:B------:R-:W-:Y:S01]  /*23040*/  ISETP.LT.OR P3, PT, R0.reuse, 0xd1, !P1 ;  /* 0x000000d10000780c */ /* 0x040fe20004f61670 */
[----:B------:R-:W5:Y:S01]  /*23050*/  LDL.LU R42, [R1+0x430] ;  /* 0x00043000012a7983 */ /* 0x000f620000300800 */
[C---:B------:R-:W-:Y:S02]  /*23060*/  ISETP.LT.OR P2, PT, R0.reuse, 0xd2, !P1 ;  /* 0x000000d20000780c */ /* 0x040fe40004f41670 */
[----:B------:R-:W-:Y:S02]  /*23070*/  ISETP.LT.OR P6, PT, R0, 0xd2, !P0 ;  /* 0x000000d20000780c */ /* 0x000fe400047c1670 */
[----:B------:R-:W-:-:S05]  /*23080*/  F2FP.SATFINITE.E4M3.F32.PACK_AB_MERGE_C R5, RZ, R5, RZ ;  /* 0x00000005ff05723e */ /* 0x000fca00048070ff */
[----:B------:R0:W-:Y:S01]  /*23090*/  @!P5 STG.E.U8 desc[UR14][R28.64+0xc8], R5 ;  /* 0x0000c8051c00d986 */ /* 0x0001e2000c10110e */
[----:B------:R-:W-:-:S03]  /*230a0*/  ISETP.LT.OR P5, PT, R0, 0xd1, !P0 ;  /* 0x000000d10000780c */ /* 0x000fc600047a1670 */
[----:B------:R-:W-:Y:S01]  /*230b0*/  @!P3 STG.E.U8 desc[UR14][R30.64+0xd0], R9 ;  /* 0x0000d0091e00b986 */ /* 0x000fe2000c10110e */
[----:B------:R-:W-:-:S03]  /*230c0*/  ISETP.LT.OR P3, PT, R0, 0xd9, !P1 ;  /* 0x000000d90000780c */ /* 0x000fc60004f61670 */
[----:B------:R1:W-:Y:S01]  /*230d0*/  @!P2 STG.E.U8 desc[UR14][R30.64+0xd1], R11 ;  /* 0x0000d10b1e00a986 */ /* 0x0003e2000c10110e */
[----:B0-----:R-:W-:Y:S02]  /*230e0*/  F2FP.SATFINITE.E4M3.F32.PACK_AB_MERGE_C R5, RZ, R3, RZ ;  /* 0x00000003ff05723e */ /* 0x001fe400048070ff */
[----:B------:R-:W-:-:S03]  /*230f0*/  ISETP.LT.OR P2, PT, R0, 0xda, !P1 ;  /* 0x000000da0000780c */ /* 0x000fc60004f41670 */
[----:B------:R-:W-:Y:S01]  /*23100*/  @!P6 STG.E.U8 desc[UR14][R28.64+0xd1], R5 ;  /* 0x0000d1051c00e986 */ /* 0x000fe2000c10110e */
[----:B-1----:R-:W-:Y:S02]  /*23110*/  F2FP.SATFINITE.E4M3.F32.PACK_AB_MERGE_C R11, RZ, R2, RZ ;  /* 0x00000002ff0b723e */ /* 0x002fe400048070ff */
[----:B------:R-:W-:Y:S01]  /*23120*/  ISETP.LT.OR P6, PT, R0, 0xda, !P0 ;  /* 0x000000da0000780c */ /* 0x000fe200047c1670 */
[----:B------:R-:W-:Y:S02]  /*23130*/  FMUL R2, R41, UR20 ;  /* 0x0000001429027c20 */ /* 0x000fe40008400000 */
[----:B------:R-:W5:Y:S01]  /*23140*/  LDL.LU R41, [R1+0x434] ;  /* 0x0004340001297983 */ /* 0x000f620000300800 */
[----:B------:R-:W-:-:S03]  /*23150*/  FMUL R3, R39, UR20 ;  /* 0x0000001427037c20 */ /* 0x000fc60008400000 */
[----:B------:R-:W5:Y:S01]  /*23160*/  LDL.LU R39, [R1+0x438] ;  /* 0x0004380001277983 */ /* 0x000f620000300800 */
[----:B------:R-:W-:-:S03]  /*23170*/  F2FP.SATFINITE.E4M3.F32.PACK_AB_MERGE_C R9, RZ, R4, RZ ;  /* 0x00000004ff09723e */ /* 0x000fc600048070ff */
        /* <DEDUP_REMOVED lines=12> */
[----:B------:R-:W2:Y:S02]  /*23240*/  LDL.LU R36, [R1+0x444] ;  /* 0x0004440001247983 */ /* 0x000ea40000300800 */
[----:B0-----:R-:W-:Y:S01]  /*23250*/  F2FP.SATFINITE.E4M3.F32.PACK_AB_MERGE_C R7, RZ, R2, RZ ;  /* 0x00000002ff07723e */ /* 0x001fe200048070ff */
[----:B---3--:R-:W-:Y:S02]  /*23260*/  FMUL R3, R35, UR20 ;  /* 0x0000001423037c20 */ /* 0x008fe40008400000 */
[----:B------:R-:W3:Y:S01]  /*23270*/  LDL.LU R35, [R1+0x448] ;  /* 0x0004480001237983 */ /* 0x000ee20000300800 */
[----:B-----5:R-:W-:-:S03]  /*23280*/  FMUL R4, R33, UR20 ;  /* 0x0000001421047c20 */ /* 0x020fc60008400000 */
        /* <DEDUP_REMOVED lines=13> */
[----:B------:R-:W-:Y:S02]  /*23360*/  F2FP.SATFINITE.E4M3.F32.PACK_AB_MERGE_C R5, RZ, R5, RZ ;  /* 0x00000005ff05723e */ /* 0x000fe400048070ff */
[----:B0-----:R-:W-:Y:S01]  /*23370*/  F2FP.SATFINITE.E4M3.F32.PACK_AB_MERGE_C R11, RZ, R4, RZ ;  /* 0x00000004ff0b723e */ /* 0x001fe200048070ff */
[----:B------:R0:W-:Y:S01]  /*23380*/  @!P6 STG.E.U8 desc[UR14][R28.64+0xe1], R7 ;  /* 0x0000e1071c00e986 */ /* 0x0001e2000c10110e */
[C---:B------:R-:W-:Y:S02]  /*23390*/  ISETP.LT.OR P6, PT, R0.reuse, 0xea, !P0 ;  /* 0x000000ea0000780c */ /* 0x040fe400047c1670 */
[----:B-1----:R-:W-:Y:S01]  /*233a0*/  F2FP.SATFINITE.E4M3.F32.PACK_AB_MERGE_C R9, RZ, R3, RZ ;  /* 0x00000003ff09723e */ /* 0x002fe200048070ff */
[----:B------:R1:W-:Y:S01]  /*233b0*/  @!P5 STG.E.U8 desc[UR14][R28.64+0xe0], R5 ;  /* 0x0000e0051c00d986 */ /* 0x0003e2000c10110e */
[----:B------:R-:W-:-:S03]  /*233c0*/  ISETP.LT.OR P5, PT, R0, 0xe9, !P0 ;  /* 0x000000e90000780c */ /* 0x000fc600047a1670 */
[----:B------:R-:W-:Y:S01]  /*233d0*/  @!P2 STG.E.U8 desc[UR14][R30.64+0xe9], R11 ;  /* 0x0000e90b1e00a986 */ /* 0x000fe2000c10110e */
[----:B------:R-:W-:Y:S01]  /*233e0*/  ISETP.LT.OR P2, PT, R0, 0xf2, !P1 ;  /* 0x000000f20000780c */ /* 0x000fe20004f41670 */
[----:B------:R-:W-:Y:S02]  /*233f0*/  FMUL R3, R42, UR20 ;  /* 0x000000142a037c20 */ /* 0x000fe40008400000 */
[----:B------:R4:W-:Y:S01]  /*23400*/  @!P3 STG.E.U8 desc[UR14][R30.64+0xe8], R9 ;  /* 0x0000e8091e00b986 */ /* 0x0009e2000c10110e */
[----:B------:R-:W-:Y:S01]  /*23410*/  ISETP.LT.OR P3, PT, R0, 0xf1, !P1 ;  /* 0x000000f10000780c */ /* 0x000fe20004f61670 */
[----:B------:R-:W-:Y:S01]  /*23420*/  FMUL R4, R39, UR20 ;  /* 0x0000001427047c20 */ /* 0x000fe20008400000 */
[----:B------:R-:W-:Y:S01]  /*23430*/  F2FP.SATFINITE.E4M3.F32.PACK_AB_MERGE_C R13, RZ, R2, RZ ;  /* 0x00000002ff0d723e */ /* 0x000fe200048070ff */
[----:B------:R-:W-:Y:S01]  /*23440*/  FMUL R2, R41, UR20 ;  /* 0x0000001429027c20 */ /* 0x000fe20008400000 */
[----:B------:R-:W-:Y:S02]  /*23450*/  F2FP.SATFINITE.E4M3.F32.PACK_AB_MERGE_C R3, RZ, R3, RZ ;  /* 0x00000003ff03723e */ /* 0x000fe400048070ff */
[----:B0-----:R-:W-:-:S02]  /*23460*/  F2FP.SATFINITE.E4M3.F32.PACK_AB_MERGE_C R7, RZ, R4, RZ ;  /* 0x00000004ff07723e */ /* 0x001fc400048070ff */
[----:B-1----:R-:W-:Y:S01]  /*23470*/  F2FP.SATFINITE.E4M3.F32.PACK_AB_MERGE_C R5, RZ, R2, RZ ;  /* 0x00000002ff05723e */ /* 0x002fe200048070ff */
[----:B------:R-:W-:Y:S01]  /*23480*/  @!P5 STG.E.U8 desc[UR14][R28.64+0xe8], R13 ;  /* 0x0000e80d1c00d986 */ /* 0x000fe2000c10110e */
[----:B------:R-:W-:-:S03]  /*23490*/  ISETP.LT.OR P5, PT, R0, 0xf1, !P0 ;  /* 0x000000f10000780c */ /* 0x000fc600047a1670 */
[----:B------:R-:W-:Y:S01]  /*234a0*/  @!P6 STG.E.U8 desc[UR14][R28.64+0xe9], R3 ;  /* 0x0000e9031c00e986 */ /* 0x000fe2000c10110e */
[----:B------:R-:W-:-:S03]  /*234b0*/  ISETP.LT.OR P6, PT, R0, 0xf2, !P0 ;  /* 0x000000f20000780c */ /* 0x000fc600047c1670 */
[----:B------:R0:W-:Y:S01]  /*234c0*/  @!P2 STG.E.U8 desc[UR14][R30.64+0xf1], R7 ;  /* 0x0000f1071e00a986 */ /* 0x0001e2000c10110e */
[C---:B------:R-:W-:Y:S02]  /*234d0*/  ISETP.LT.OR P2, PT, R0.reuse, 0xf9, !P1 ;  /* 0x000000f90000780c */ /* 0x040fe40004f41670 */
[C---:B------:R-:W-:Y:S01]  /*234e0*/  ISETP.LT.OR P1, PT, R0.reuse, 0xfa, !P1 ;  /* 0x000000fa0000780c */ /* 0x040fe20004f21670 */
[----:B------:R1:W-:Y:S01]  /*234f0*/  @!P3 STG.E.U8 desc[UR14][R30.64+0xf0], R5 ;  /* 0x0000f0051e00b986 */ /* 0x0003e2000c10110e */
[C---:B------:R-:W-:Y:S02]  /*23500*/  ISETP.LT.OR P3, PT, R0.reuse, 0xf9, !P0 ;  /* 0x000000f90000780c */ /* 0x040fe40004761670 */
[----:B------:R-:W-:Y:S01]  /*23510*/  ISETP.LT.OR P0, PT, R0, 0xfa, !P0 ;  /* 0x000000fa0000780c */ /* 0x000fe20004701670 */
[----:B----4-:R-:W-:-:S05]  /*23520*/  FMUL R2, R38, UR20 ;  /* 0x0000001426027c20 */ /* 0x010fca0008400000 */
[----:B------:R-:W-:-:S05]  /*23530*/  F2FP.SATFINITE.E4M3.F32.PACK_AB_MERGE_C R9, RZ, R2, RZ ;  /* 0x00000002ff09723e */ /* 0x000fca00048070ff */
[----:B------:R4:W-:Y:S01]  /*23540*/  @!P5 STG.E.U8 desc[UR14][R28.64+0xf0], R9 ;  /* 0x0000f0091c00d986 */ /* 0x0009e2000c10110e */
[----:B------:R-:W-:Y:S01]  /*23550*/  FMUL R0, R37, UR20 ;  /* 0x0000001425007c20 */ /* 0x000fe20008400000 */
[----:B--2---:R-:W-:-:S04]  /*23560*/  FMUL R2, R36, UR20 ;  /* 0x0000001424027c20 */ /* 0x004fc80008400000 */
[----:B0-----:R-:W-:Y:S01]  /*23570*/  F2FP.SATFINITE.E4M3.F32.PACK_AB_MERGE_C R7, RZ, R0, RZ ;  /* 0x00000000ff07723e */ /* 0x001fe200048070ff */
[----:B---3--:R-:W-:Y:S01]  /*23580*/  FMUL R3, R35, UR20 ;  /* 0x0000001423037c20 */ /* 0x008fe20008400000 */
[----:B------:R-:W-:-:S04]  /*23590*/  F2FP.SATFINITE.E4M3.F32.PACK_AB_MERGE_C R11, RZ, R2, RZ ;  /* 0x00000002ff0b723e */ /* 0x000fc800048070ff */
[----:B------:R-:W-:Y:S01]  /*235a0*/  F2FP.SATFINITE.E4M3.F32.PACK_AB_MERGE_C R3, RZ, R3, RZ ;  /* 0x00000003ff03723e */ /* 0x000fe200048070ff */
[----:B------:R4:W-:Y:S04]  /*235b0*/  @!P6 STG.E.U8 desc[UR14][R28.64+0xf1], R7 ;  /* 0x0000f1071c00e986 */ /* 0x0009e8000c10110e */
[----:B------:R4:W-:Y:S04]  /*235c0*/  @!P2 STG.E.U8 desc[UR14][R30.64+0xf8], R11 ;  /* 0x0000f80b1e00a986 */ /* 0x0009e8000c10110e */
[----:B------:R4:W-:Y:S01]  /*235d0*/  @!P1 STG.E.U8 desc[UR14][R30.64+0xf9], R3 ;  /* 0x0000f9031e009986 */ /* 0x0009e2000c10110e */
[----:B-----5:R-:W-:Y:S01]  /*235e0*/  FMUL R4, R33, UR20 ;  /* 0x0000001421047c20 */ /* 0x020fe20008400000 */
[----:B-1----:R-:W-:-:S04]  /*235f0*/  FMUL R5, R32, UR20 ;  /* 0x0000001420057c20 */ /* 0x002fc80008400000 */
[----:B------:R-:W-:Y:S02]  /*23600*/  F2FP.SATFINITE.E4M3.F32.PACK_AB_MERGE_C R13, RZ, R4, RZ ;  /* 0x00000004ff0d723e */ /* 0x000fe400048070ff */
[----:B------:R-:W-:-:S03]  /*23610*/  F2FP.SATFINITE.E4M3.F32.PACK_AB_MERGE_C R5, RZ, R5, RZ ;  /* 0x00000005ff05723e */ /* 0x000fc600048070ff */
[----:B------:R4:W-:Y:S04]  /*23620*/  @!P3 STG.E.U8 desc[UR14][R28.64+0xf8], R13 ;  /* 0x0000f80d1c00b986 */ /* 0x0009e8000c10110e */
[----:B------:R4:W-:Y:S02]  /*23630*/  @!P0 STG.E.U8 desc[UR14][R28.64+0xf9], R5 ;  /* 0x0000f9051c008986 */ /* 0x0009e4000c10110e */
.L_x_551:
[----:B------:R-:W-:Y:S05]  /*23640*/  BSYNC B0 ;  /* 0x0000000000007941 */ /* 0x000fea0003800000 */
.L_x_37:
[----:B--2-4-:R-:W2:Y:S04]  /*23650*/  LDL.LU R3, [R1+0x45c] ;  /* 0x00045c0001037983 */ /* 0x014ea80000300800 */
[----:B------:R-:W2:Y:S01]  /*23660*/  LDL.LU R2, [R1+0x460] ;  /* 0x0004600001027983 */ /* 0x000ea20000300800 */
[----:B------:R-:W-:Y:S01]  /*23670*/  ULDC UR6, c[0x0][0xc] ;  /* 0x0000030000067ab9 */ /* 0x000fe20000000800 */
[----:B------:R-:W-:Y:S01]  /*23680*/  ULDC UR7, c[0x0][0x10] ;  /* 0x0000040000077ab9 */ /* 0x000fe20000000800 */
[----:B---3--:R-:W2:Y:S01]  /*23690*/  LDC R5, c[0x0][0x14] ;  /* 0x00000500ff057b82 */ /* 0x008ea20000000800 */
[----:B------:R-:W-:Y:S01]  /*236a0*/  UIMAD.WIDE.U32 UR6, UR6, UR7, URZ ;  /* 0x00000007060672a5 */ /* 0x000fe2000f8e003f */
[----:B-----5:R-:W-:Y:S01]  /*236b0*/  PRMT R0, RZ, 0x7610, R0 ;  /* 0x00007610ff007816 */ /* 0x020fe20000000000 */
[----:B------:R-:W-:-:S04]  /*236c0*/  UMOV UR10, 0xffffffff ;  /* 0xffffffff000a7882 */ /* 0x000fc80000000000 */
[----:B--2---:R-:W-:-:S04]  /*236d0*/  IMAD.WIDE.U32 R2, R5, UR6, R2 ;  /* 0x0000000605027c25 */ /* 0x004fc8000f8e0002 */
[----:B------:R-:W-:Y:S01]  /*236e0*/  IMAD R5, R5, UR7, RZ ;  /* 0x0000000705057c24 */ /* 0x000fe2000f8e02ff */
[----:B------:R-:W-:Y:S01]  /*236f0*/  ULDC.64 UR6, c[0x0][0x650] ;  /* 0x0001940000067ab9 */ /* 0x000fe20000000a00 */
[----:B------:R-:W-:Y:S01]  /*23700*/  IMAD.MOV.U32 R11, RZ, RZ, R2 ;  /* 0x000000ffff0b7224 */ /* 0x000fe200078e0002 */
[----:B------:R-:W-:Y:S01]  /*23710*/  ISETP.GE.U32.AND P0, PT, R2, UR6, PT ;  /* 0x0000000602007c0c */ /* 0x000fe2000bf06070 */
[----:B------:R-:W-:Y:S02]  /*23720*/  IMAD.IADD R13, R3, 0x1, R5 ;  /* 0x00000001030d7824 */ /* 0x000fe400078e0205 */
[----:B------:R-:W-:-:S03]  /*23730*/  IMAD.MOV.U32 R2, RZ, RZ, -0x1 ;  /* 0xffffffffff027424 */ /* 0x000fc600078e00ff */
[----:B------:R2:W-:Y:S01]  /*23740*/  STL [R1+0x45c], R13 ;  /* 0x00045c0d01007387 */ /* 0x0005e20000100800 */
[----:B------:R-:W-:-:S03]  /*23750*/  ISETP.GE.U32.AND.EX P0, PT, R13, UR7, PT, P0 ;  /* 0x000000070d007c0c */ /* 0x000fc6000bf06100 */
[----:B------:R2:W-:Y:S04]  /*23760*/  STL [R1+0x460], R11 ;  /* 0x0004600b01007387 */ /* 0x0005e80000100800 */
[----:B------:R2:W-:Y:S06]  /*23770*/  STL [R1+0x464], R2 ;  /* 0x0004640201007387 */ /* 0x0005ec0000100800 */
[----:B------:R-:W-:Y:S05]  /*23780*/  @P0 BRA `(.L_x_552) ;  /* 0x0000000400740947 */ /* 0x000fea0003800000 */
[----:B------:R-:W3:Y:S01]  /*23790*/  S2R R8, SR_CTAID.X ;  /* 0x0000000000087919 */ /* 0x000ee20000002500 */
[----:B------:R-:W-:Y:S01]  /*237a0*/  ULDC.64 UR18, c[0x0][0x628] ;  /* 0x00018a0000127ab9 */ /* 0x000fe20000000a00 */
[----:B------:R-:W4:Y:S01]  /*237b0*/  LDC R9, c[0x0][0x144] ;  /* 0x00005100ff097b82 */ /* 0x000f220000000800 */
[----:B------:R-:W-:Y:S01]  /*237c0*/  ULDC UR6, c[0x0][0x150] ;  /* 0x0000540000067ab9 */ /* 0x000fe20000000800 */
[----:B------:R-:W1:Y:S01]  /*237d0*/  S2R R12, SR_CTAID.Y ;  /* 0x00000000000c7919 */ /* 0x000e620000002600 */
[----:B------:R-:W-:Y:S01]  /*237e0*/  ISETP.NE.U32.AND P0, PT, RZ, UR18, PT ;  /* 0x00000012ff007c0c */ /* 0x000fe2000bf05070 */
[----:B------:R-:W-:Y:S01]  /*237f0*/  ULDC UR23, c[0x0][0x630] ;  /* 0x00018c0000177ab9 */ /* 0x000fe20000000800 */
[----:B------:R-:W-:Y:S02]  /*23800*/  R2UR UR16, R11 ;  /* 0x000000000b1072ca */ /* 0x000fe400000e0000 */
[----:B------:R-:W-:Y:S01]  /*23810*/  ISETP.NE.AND.EX P0, PT, RZ, UR19, PT, P0 ;  /* 0x00000013ff007c0c */ /* 0x000fe2000bf05300 */
[----:B0-----:R-:W0:Y:S01]  /*23820*/  LDC.64 R6, c[0x0][0x620] ;  /* 0x00018800ff067b82 */ /* 0x001e220000000a00 */
[----:B------:R-:W-:-:S02]  /*23830*/  R2UR UR17, R13 ;  /* 0x000000000d1172ca */ /* 0x000fc400000e0000 */
[----:B---3--:R-:W-:-:S05]  /*23840*/  I2FP.F32.U32 R0, R8 ;  /* 0x0000000800007245 */ /* 0x008fca0000201000 */
[----:B------:R-:W-:-:S06]  /*23850*/  FMUL R0, R0, UR6 ;  /* 0x0000000600007c20 */ /* 0x000fcc0008400000 */
[----:B------:R-:W3:Y:S01]  /*23860*/  F2I.U32.TRUNC.NTZ R0, R0 ;  /* 0x0000000000007305 */ /* 0x000ee2000020f000 */
[----:B-1----:R-:W-:Y:S05]  /*23870*/  @!P0 BRA `(.L_x_553) ;  /* 0x0000000000308947 */ /* 0x002fea0003800000 */
        /* <DEDUP_REMOVED lines=12> */
.L_x_553:
[----:B------:R-:W-:Y:S01]  /*23940*/  USHF.R.U64 UR10, UR16, UR23, UR17 ;  /* 0x00000017100a7299 */ /* 0x000fe20008001211 */
[----:B------:R-:W1:Y:S01]  /*23950*/  LDC.64 R20, c[0x0][0x640] ;  /* 0x00019000ff147b82 */ /* 0x000e620000000a00 */
[----:B------:R-:W-:Y:S01]  /*23960*/  USHF.R.U32.HI UR6, URZ, UR23, UR17 ;  /* 0x000000173f067299 */ /* 0x000fe20008011611 */
[----:B---3--:R-:W-:Y:S02]  /*23970*/  IMAD.MOV R10, RZ, RZ, -R0 ;  /* 0x000000ffff0a7224 */ /* 0x008fe400078e0a00 */
[----:B--2---:R-:W-:Y:S01]  /*23980*/  IMAD.MOV.U32 R2, RZ, RZ, R11 ;  /* 0x000000ffff027224 */ /* 0x004fe200078e000b */
[----:B------:R-:W-:Y:S01]  /*23990*/  IADD3 R5, P0, RZ, -UR10, RZ ;  /* 0x8000000aff057c10 */ /* 0x000fe2000ff1e0ff */
[----:B----4-:R-:W-:Y:S02]  /*239a0*/  IMAD R17, R9, R10, R8 ;  /* 0x0000000a09117224 */ /* 0x010fe400078e0208 */
[----:B------:R-:W2:Y:S02]  /*239b0*/  LDC R4, c[0x0][0x618] ;  /* 0x00018600ff047b82 */ /* 0x000ea40000000800 */
[----:B------:R-:W-:Y:S01]  /*239c0*/  IMAD.X R3, RZ, RZ, ~UR6, P0 ;  /* 0x80000006ff037e24 */ /* 0x000fe200080e06ff */
[----:B------:R-:W-:-:S03]  /*239d0*/  ULDC UR6, c[0x0][0x154] ;  /* 0x0000550000067ab9 */ /* 0x000fc60000000800 */
[-C--:B0-----:R-:W-:Y:S02]  /*239e0*/  IMAD R0, R3, R6.reuse, RZ ;  /* 0x0000000603007224 */ /* 0x081fe400078e02ff */
[----:B------:R-:W0:Y:S01]  /*239f0*/  LDC R14, c[0x0][0x608] ;  /* 0x00018200ff0e7b82 */ /* 0x000e220000000800 */
[----:B------:R-:W-:Y:S02]  /*23a00*/  IMAD.MOV.U32 R3, RZ, RZ, R13 ;  /* 0x000000ffff037224 */ /* 0x000fe400078e000d */
[----:B------:R-:W-:-:S05]  /*23a10*/  IMAD.WIDE.U32 R2, R5, R6, R2 ;  /* 0x0000000605027225 */ /* 0x000fca00078e0002 */
[----:B------:R-:W3:Y:S01]  /*23a20*/  LDC R18, c[0x0][0x658] ;  /* 0x00019600ff127b82 */ /* 0x000ee20000000800 */
[----:B------:R-:W-:Y:S01]  /*23a30*/  IMAD R5, R5, R7, R0 ;  /* 0x0000000705057224 */ /* 0x000fe200078e0200 */
[----:B------:R-:W-:Y:S01]  /*23a40*/  I2FP.F32.U32 R0, R12 ;  /* 0x0000000c00007245 */ /* 0x000fe20000201000 */
[----:B------:R-:W-:Y:S01]  /*23a50*/  IMAD.MOV.U32 R7, RZ, RZ, 0x1 ;  /* 0x00000001ff077424 */ /* 0x000fe200078e00ff */
[----:B-1----:R-:W-:Y:S01]  /*23a60*/  ISETP.NE.U32.AND P0, PT, R20, RZ, PT ;  /* 0x000000ff1400720c */ /* 0x002fe20003f05070 */
[----:B------:R-:W-:Y:S02]  /*23a70*/  IMAD.IADD R3, R3, 0x1, R5 ;  /* 0x0000000103037824 */ /* 0x000fe400078e0205 */
[----:B------:R-:W-:Y:S01]  /*23a80*/  FMUL R0, R0, UR6 ;  /* 0x0000000600007c20 */ /* 0x000fe20008400000 */
[----:B------:R-:W1:Y:S01]  /*23a90*/  LDC R15, c[0x0][0x148] ;  /* 0x00005200ff0f7b82 */ /* 0x000e620000000800 */
[----:B------:R-:W-:Y:S01]  /*23aa0*/  ISETP.NE.AND.EX P0, PT, R21, RZ, PT, P0 ;  /* 0x000000ff1500720c */ /* 0x000fe20003f05300 */
[----:B------:R-:W-:Y:S01]  /*23ab0*/  IMAD.MOV.U32 R5, RZ, RZ, -0x1 ;  /* 0xffffffffff057424 */ /* 0x000fe200078e00ff */
[-CC-:B--2---:R-:W-:Y:S01]  /*23ac0*/  SHF.R.U64 R10, R2, R4.reuse, R3.reuse ;  /* 0x00000004020a7219 */ /* 0x184fe20000001203 */
[----:B------:R2:W4:Y:S01]  /*23ad0*/  F2I.U32.TRUNC.NTZ R13, R0 ;  /* 0x00000000000d7305 */ /* 0x000522000020f000 */
[----:B------:R-:W-:-:S03]  /*23ae0*/  SHF.R.U32.HI R3, RZ, R4, R3 ;  /* 0x00000004ff037219 */ /* 0x000fc60000011603 */
[----:B------:R-:W1:Y:S01]  /*23af0*/  LDC R16, c[0x0][0x600] ;  /* 0x00018000ff107b82 */ /* 0x000e620000000800 */
[-CC-:B0-----:R-:W-:Y:S02]  /*23b00*/  SHF.R.U64 R8, R10, R14.reuse, R3.reuse ;  /* 0x0000000e0a087219 */ /* 0x181fe40000001203 */
[----:B------:R-:W-:-:S05]  /*23b10*/  SHF.R.U32.HI R3, RZ, R14, R3 ;  /* 0x0000000eff037219 */ /* 0x000fca0000011603 */
[----:B------:R-:W0:Y:S01]  /*23b20*/  LDC R22, c[0x0][0x648] ;  /* 0x00019200ff167b82 */ /* 0x000e220000000800 */
[-CC-:B---3--:R-:W-:Y:S02]  /*23b30*/  SHF.R.U64 R11, R8, R18.reuse, R3.reuse ;  /* 0x00000012080b7219 */ /* 0x188fe40000001203 */
[-C--:B------:R-:W-:Y:S02]  /*23b40*/  SHF.L.U32 R5, R5, R18.reuse, RZ ;  /* 0x0000001205057219 */ /* 0x080fe400000006ff */
[-C--:B------:R-:W-:Y:S01]  /*23b50*/  SHF.R.U32.HI R3, RZ, R18.reuse, R3 ;  /* 0x00000012ff037219 */ /* 0x080fe20000011603 */
[----:B------:R-:W-:Y:S01]  /*23b60*/  IMAD.MOV.U32 R2, RZ, RZ, R11 ;  /* 0x000000ffff027224 */ /* 0x000fe200078e000b */
[----:B------:R-:W-:Y:S01]  /*23b70*/  SHF.L.U32 R40, R7, R18, RZ ;  /* 0x0000001207287219 */ /* 0x000fe200000006ff */
[----:B------:R-:W3:Y:S01]  /*23b80*/  LDC R23, c[0x0][0x638] ;  /* 0x00018e00ff177b82 */ /* 0x000ee20000000800 */
[----:B------:R-:W-:-:S07]  /*23b90*/  LOP3.LUT R19, RZ, R5, RZ, 0x33, !PT ;  /* 0x00000005ff137212 */ /* 0x000fce00078e33ff */
[----:B------:R-:W0:Y:S01]  /*23ba0*/  LDC R24, c[0x0][0x610] ;  /* 0x00018400ff187b82 */ /* 0x000e220000000800 */
[----:B--2-4-:R-:W-:Y:S05]  /*23bb0*/  @!P0 BRA `(.L_x_554) ;  /* 0x0000000000288947 */ /* 0x014fea0003800000 */
[----:B------:R-:W2:Y:S02]  /*23bc0*/  LDC R0, c[0x0][0x64c] ;  /* 0x00019300ff007b82 */ /* 0x000ea40000000800 */
[----:B--2---:R-:W-:-:S05]  /*23bd0*/  IADD3 R7, P0, R11, R0, RZ ;  /* 0x000000000b077210 */ /* 0x004fca0007f1e0ff */
        /* <DEDUP_REMOVED lines=8> */
.L_x_554:
[----:B0-----:R-:W-:Y:S01]  /*23c60*/  SHF.R.U64 R0, R2, R22, R3 ;  /* 0x0000001602007219 */ /* 0x001fe20000001203 */
[----:B-1----:R-:W-:Y:S01]  /*23c70*/  VIADD R5, R16, 0xffffffff ;  /* 0xffffffff10057836 */ /* 0x002fe20000000000 */
[----:B------:R-:W-:Y:S01]  /*23c80*/  LOP3.LUT R3, R8, R19, RZ, 0xc0, !PT ;  /* 0x0000001308037212 */ /* 0x000fe200078ec0ff */
[----:B------:R-:W-:Y:S02]  /*23c90*/  IMAD.MOV R13, RZ, RZ, -R13 ;  /* 0x000000ffff0d7224 */ /* 0x000fe400078e0a0d */
[----:B------:R-:W-:Y:S02]  /*23ca0*/  IMAD.MOV R2, RZ, RZ, -R0 ;  /* 0x000000ffff027224 */ /* 0x000fe400078e0a00 */
[----:B------:R-:W-:Y:S01]  /*23cb0*/  IMAD R40, R40, R0, R3 ;  /* 0x0000000028287224 */ /* 0x000fe200078e0203 */
[----:B------:R-:W-:Y:S01]  /*23cc0*/  LOP3.LUT R3, R10, R5, RZ, 0xc0, !PT ;  /* 0x000000050a037212 */ /* 0x000fe200078ec0ff */
[----:B------:R-:W-:Y:S02]  /*23cd0*/  @P4 IMAD R17, R15, R13, R12 ;  /* 0x0000000d0f114224 */ /* 0x000fe400078e020c */
[----:B---3--:R-:W-:-:S02]  /*23ce0*/  IMAD R0, R2, R23, R11 ;  /* 0x0000001702007224 */ /* 0x008fc400078e020b */
[----:B------:R-:W-:Y:S02]  /*23cf0*/  IMAD.MOV.U32 R2, RZ, RZ, 0x1 ;  /* 0x00000001ff027424 */ /* 0x000fe400078e00ff */
[----:B------:R-:W-:Y:S02]  /*23d00*/  IMAD R40, R40, R24, R17 ;  /* 0x0000001828287224 */ /* 0x000fe400078e0211 */
[----:B------:R-:W-:Y:S01]  /*23d10*/  IMAD R3, R0, R16, R3 ;  /* 0x0000001000037224 */ /* 0x000fe200078e0203 */
[----:B------:R-:W-:-:S04]  /*23d20*/  PRMT R0, R2, 0x7610, R0 ;  /* 0x0000761002007816 */ /* 0x000fc80000000000 */
[----:B------:R-:W-:Y:S02]  /*23d30*/  SEL R2, R3, R40, !P4 ;  /* 0x0000002803027207 */ /* 0x000fe40006000000 */
[----:B------:R-:W-:-:S03]  /*23d40*/  SEL R40, R40, R3, !P4 ;  /* 0x0000000328287207 */ /* 0x000fc60006000000 */
[----:B------:R3:W-:Y:S04]  /*23d50*/  STL [R1+0x464], R2 ;  /* 0x0004640201007387 */ /* 0x0007e80000100800 */
.L_x_552:
[----:B------:R4:W-:Y:S01]  /*23d60*/  STL [R1+0x468], R40 ;  /* 0x0004682801007387 */ /* 0x0009e20000100800 */
[----:B------:R-:W-:-:S13]  /*23d70*/  LOP3.LUT P0, RZ, R0, 0xff, RZ, 0xc0, !PT ;  /* 0x000000ff00ff7812 */ /* 0x000fda000780c0ff */
[----:B----4-:R-:W-:Y:S05]  /*23d80*/  @P0 BRA `(.L_x_555) ;  /* 0xfffffdd400640947 */ /* 0x010fea000383ffff */
[----:B------:R-:W-:Y:S05]  /*23d90*/  EXIT ;  /* 0x000000000000794d */ /* 0x000fea0003800000 */
.L_x_7:
[----:B0-----:R-:W2:Y:S01]  /*23da0*/  LDL R16, [R1+0x460] ;  /* 0x0004600001107983 */ /* 0x001ea20000100800 */
[----:B------:R-:W-:-:S03]  /*23db0*/  ULDC.64 UR4, c[0x0][0x650] ;  /* 0x0001940000047ab9 */ /* 0x000fc60000000a00 */
[----:B------:R-:W3:Y:S01]  /*23dc0*/  LDL R20, [R1+0x45c] ;  /* 0x00045c0001147983 */ /* 0x000ee20000100800 */
[----:B------:R-:W-:Y:S01]  /*23dd0*/  PRMT R0, RZ, 0x7610, R0 ;  /* 0x00007610ff007816 */ /* 0x000fe20000000000 */
[----:B------:R-:W-:Y:S02]  /*23de0*/  IMAD.MOV.U32 R5, RZ, RZ, -0x1 ;  /* 0xffffffffff057424 */ /* 0x000fe400078e00ff */
[----:B------:R-:W-:Y:S02]  /*23df0*/  IMAD.MOV.U32 R4, RZ, RZ, -0x1 ;  /* 0xffffffffff047424 */ /* 0x000fe400078e00ff */
[----:B------:R-:W-:Y:S01]  /*23e00*/  IMAD.MOV.U32 R10, RZ, RZ, -0x1 ;  /* 0xffffffffff0a7424 */ /* 0x000fe200078e00ff */
[----:B--2---:R-:W-:-:S04]  /*23e10*/  ISETP.GE.U32.AND P0, PT, R16, UR4, PT ;  /* 0x0000000410007c0c */ /* 0x004fc8000bf06070 */
[----:B---3--:R-:W-:-:S13]  /*23e20*/  ISETP.GE.U32.AND.EX P0, PT, R20, UR5, PT, P0 ;  /* 0x0000000514007c0c */ /* 0x008fda000bf06100 */
[----:B------:R-:W-:Y:S05]  /*23e30*/  @P0 BRA `(.L_x_556) ;  /* 0x0000000400300947 */ /* 0x000fea0003800000 */
[----:B------:R-:W0:Y:S01]  /*23e40*/  LDC.64 R14, c[0x0][0x628] ;  /* 0x00018a00ff0e7b82 */ /* 0x000e220000000a00 */
[----:B------:R-:W-:Y:S02]  /*23e50*/  IMAD.MOV.U32 R8, RZ, RZ, R16 ;  /* 0x000000ffff087224 */ /* 0x000fe400078e0010 */
[----:B------:R-:W-:-:S05]  /*23e60*/  IMAD.MOV.U32 R9, RZ, RZ, R20 ;  /* 0x000000ffff097224 */ /* 0x000fca00078e0014 */
[----:B------:R-:W1:Y:S08]  /*23e70*/  LDC R10, c[0x0][0x630] ;  /* 0x00018c00ff0a7b82 */ /* 0x000e700000000800 */
[----:B------:R-:W2:Y:S01]  /*23e80*/  LDC.64 R18, c[0x0][0x620] ;  /* 0x00018800ff127b82 */ /* 0x000ea20000000a00 */
[----:B0-----:R-:W-:-:S04]  /*23e90*/  ISETP.NE.U32.AND P0, PT, R14, RZ, PT ;  /* 0x000000ff0e00720c */ /* 0x001fc80003f05070 */
[----:B------:R-:W-:-:S13]  /*23ea0*/  ISETP.NE.AND.EX P0, PT, R15, RZ, PT, P0 ;  /* 0x000000ff0f00720c */ /* 0x000fda0003f05300 */
[----:B-12---:R-:W-:Y:S05]  /*23eb0*/  @!P0 BRA `(.L_x_557) ;  /* 0x0000000000288947 */ /* 0x006fea0003800000 */
[----:B------:R-:W0:Y:S02]  /*23ec0*/  LDC R0, c[0x0][0x634] ;  /* 0x00018d00ff007b82 */ /* 0x000e240000000800 */
[----:B0-----:R-:W-:-:S05]  /*23ed0*/  IADD3 R9, P0, R16, R0, RZ ;  /* 0x0000000010097210 */ /* 0x001fca0007f1e0ff */
        /* <DEDUP_REMOVED lines=8> */
.L_x_557:
[----:B------:R-:W0:Y:S01]  /*23f60*/  LDC.64 R22, c[0x0][0x640] ;  /* 0x00019000ff167b82 */ /* 0x000e220000000a00 */
[-CC-:B------:R-:W-:Y:S01]  /*23f70*/  SHF.R.U64 R14, R8, R10.reuse, R9.reuse ;  /* 0x0000000a080e7219 */ /* 0x180fe20000001209 */
[----:B------:R-:W-:Y:S01]  /*23f80*/  IMAD.MOV.U32 R4, RZ, RZ, R16 ;  /* 0x000000ffff047224 */ /* 0x000fe200078e0010 */
[----:B------:R-:W-:Y:S01]  /*23f90*/  SHF.R.U32.HI R0, RZ, R10, R9 ;  /* 0x0000000aff007219 */ /* 0x000fe20000011609 */
[----:B------:R-:W-:Y:S01]  /*23fa0*/  IMAD.MOV.U32 R24, RZ, RZ, 0x1 ;  /* 0x00000001ff187424 */ /* 0x000fe200078e00ff */
[----:B------:R-:W-:-:S03]  /*23fb0*/  IADD3 R7, P0, RZ, -R14, RZ ;  /* 0x8000000eff077210 */ /* 0x000fc60007f1e0ff */
[----:B------:R-:W1:Y:S02]  /*23fc0*/  LDC R6, c[0x0][0x618] ;  /* 0x00018600ff067b82 */ /* 0x000e640000000800 */
[----:B------:R-:W-:-:S04]  /*23fd0*/  IMAD.X R5, RZ, RZ, ~R0, P0 ;  /* 0x000000ffff057224 */ /* 0x000fc800000e0e00 */
[-C--:B------:R-:W-:Y:S02]  /*23fe0*/  IMAD R0, R5, R18.reuse, RZ ;  /* 0x0000001205007224 */ /* 0x080fe400078e02ff */
[----:B------:R-:W2:Y:S01]  /*23ff0*/  LDC R8, c[0x0][0x608] ;  /* 0x00018200ff087b82 */ /* 0x000ea20000000800 */
[----:B------:R-:W-:Y:S02]  /*24000*/  IMAD.MOV.U32 R5, RZ, RZ, R20 ;  /* 0x000000ffff057224 */ /* 0x000fe400078e0014 */
[----:B------:R-:W-:-:S05]  /*24010*/  IMAD.WIDE.U32 R4, R7, R18, R4 ;  /* 0x0000001207047225 */ /* 0x000fca00078e0004 */
[----:B------:R-:W3:Y:S01]  /*24020*/  LDC R21, c[0x0][0x658] ;  /* 0x00019600ff157b82 */ /* 0x000ee20000000800 */
[----:B------:R-:W-:Y:S01]  /*24030*/  IMAD R7, R7, R19, R0 ;  /* 0x0000001307077224 */ /* 0x000fe200078e0200 */
[----:B0-----:R-:W-:-:S03]  /*24040*/  ISETP.NE.U32.AND P0, PT, R22, RZ, PT ;  /* 0x000000ff1600720c */ /* 0x001fc60003f05070 */
[----:B------:R-:W-:Y:S01]  /*24050*/  IMAD.IADD R5, R5, 0x1, R7 ;  /* 0x0000000105057824 */ /* 0x000fe200078e0207 */
[----:B------:R-:W-:Y:S02]  /*24060*/  ISETP.NE.AND.EX P0, PT, R23, RZ, PT, P0 ;  /* 0x000000ff1700720c */ /* 0x000fe40003f05300 */
[----:B------:R-:W0:Y:S02]  /*24070*/  LDC R16, c[0x0][0x600] ;  /* 0x00018000ff107b82 */ /* 0x000e240000000800 */
[-CC-:B-1----:R-:W-:Y:S01]  /*24080*/  SHF.R.U64 R10, R4, R6.reuse, R5.reuse ;  /* 0x00000006040a7219 */ /* 0x182fe20000001205 */
[----:B------:R-:W-:Y:S01]  /*24090*/  IMAD.MOV.U32 R4, RZ, RZ, -0x1 ;  /* 0xffffffffff047424 */ /* 0x000fe200078e00ff */
[----:B------:R-:W-:-:S04]  /*240a0*/  SHF.R.U32.HI R5, RZ, R6, R5 ;  /* 0x00000006ff057219 */ /* 0x000fc80000011605 */
[----:B------:R-:W1:Y:S01]  /*240b0*/  LDC R18, c[0x0][0x648] ;  /* 0x00019200ff127b82 */ /* 0x000e620000000800 */
[-CC-:B--2---:R-:W-:Y:S02]  /*240c0*/  SHF.R.U64 R17, R10, R8.reuse, R5.reuse ;  /* 0x000000080a117219 */ /* 0x184fe40000001205 */
[----:B------:R-:W-:-:S05]  /*240d0*/  SHF.R.U32.HI R0, RZ, R8, R5 ;  /* 0x00000008ff007219 */ /* 0x000fca0000011605 */
[----:B------:R-:W2:Y:S01]  /*240e0*/  LDC R20, c[0x0][0x638] ;  /* 0x00018e00ff147b82 */ /* 0x000ea20000000800 */
[-C--:B---3--:R-:W-:Y:S02]  /*240f0*/  SHF.L.U32 R4, R4, R21.reuse, RZ ;  /* 0x0000001504047219 */ /* 0x088fe400000006ff */
[-CC-:B------:R-:W-:Y:S02]  /*24100*/  SHF.R.U64 R19, R17, R21.reuse, R0.reuse ;  /* 0x0000001511137219 */ /* 0x180fe40000001200 */
[----:B------:R-:W-:Y:S02]  /*24110*/  LOP3.LUT R26, RZ, R4, RZ, 0x33, !PT ;  /* 0x00000004ff1a7212 */ /* 0x000fe400078e33ff */
[----:B------:R-:W-:Y:S01]  /*24120*/  SHF.R.U32.HI R5, RZ, R21, R0 ;  /* 0x00000015ff057219 */ /* 0x000fe20000011600 */
[----:B------:R-:W3:Y:S01]  /*24130*/  LDC R25, c[0x0][0x610] ;  /* 0x00018400ff197b82 */ /* 0x000ee20000000800 */
[----:B------:R-:W-:Y:S01]  /*24140*/  IMAD.MOV.U32 R4, RZ, RZ, R19 ;  /* 0x000000ffff047224 */ /* 0x000fe200078e0013 */
[----:B------:R-:W-:Y:S06]  /*24150*/  @!P0 BRA `(.L_x_558) ;  /* 0x0000000000288947 */ /* 0x000fec0003800000 */
        /* <DEDUP_REMOVED lines=10> */
.L_x_558:
[----:B-1----:R-:W-:Y:S01]  /*24200*/  SHF.R.U64 R3, R4, R18, R5 ;  /* 0x0000001204037219 */ /* 0x002fe20000001205 */
[----:B0-----:R-:W-:Y:S01]  /*24210*/  VIADD R5, R16, 0xffffffff ;  /* 0xffffffff10057836 */ /* 0x001fe20000000000 */
[----:B------:R-:W-:Y:S01]  /*24220*/  SHF.L.U32 R24, R24, R21, RZ ;  /* 0x0000001518187219 */ /* 0x000fe200000006ff */
[----:B------:R-:W-:Y:S01]  /*24230*/  @P4 IMAD R11, R13, R12, R2 ;  /* 0x0000000c0d0b4224 */ /* 0x000fe200078e0202 */
[----:B------:R-:W-:Y:S01]  /*24240*/  LOP3.LUT R0, R17, R26, RZ, 0xc0, !PT ;  /* 0x0000001a11007212 */ /* 0x000fe200078ec0ff */
[----:B------:R-:W-:-:S04]  /*24250*/  IMAD.MOV R4, RZ, RZ, -R3 ;  /* 0x000000ffff047224 */ /* 0x000fc800078e0a03 */
[----:B------:R-:W-:Y:S01]  /*24260*/  IMAD R2, R24, R3, R0 ;  /* 0x0000000318027224 */ /* 0x000fe200078e0200 */
[----:B------:R-:W-:Y:S01]  /*24270*/  LOP3.LUT R3, R10, R5, RZ, 0xc0, !PT ;  /* 0x000000050a037212 */ /* 0x000fe200078ec0ff */
[----:B--2---:R-:W-:Y:S02]  /*24280*/  IMAD R0, R4, R20, R19 ;  /* 0x0000001404007224 */ /* 0x004fe400078e0213 */
[----:B---3--:R-:W-:Y:S02]  /*24290*/  IMAD R5, R2, R25, R11 ;  /* 0x0000001902057224 */ /* 0x008fe400078e020b */
[----:B------:R-:W-:Y:S02]  /*242a0*/  IMAD.MOV.U32 R4, RZ, RZ, 0x1 ;  /* 0x00000001ff047424 */ /* 0x000fe400078e00ff */
[----:B------:R-:W-:Y:S02]  /*242b0*/  IMAD R2, R0, R16, R3 ;  /* 0x0000001000027224 */ /* 0x000fe400078e0203 */
[----:B------:R-:W-:Y:S01]  /*242c0*/  IMAD.MOV.U32 R10, RZ, RZ, R14 ;  /* 0x000000ffff0a7224 */ /* 0x000fe200078e000e */
[----:B------:R-:W-:-:S02]  /*242d0*/  PRMT R0, R4, 0x7610, R0 ;  /* 0x0000761004007816 */ /* 0x000fc40000000000 */
[----:B------:R-:W-:Y:S02]  /*242e0*/  SEL R4, R2, R5, !P4 ;  /* 0x0000000502047207 */ /* 0x000fe40006000000 */
[----:B------:R-:W-:-:S07]  /*242f0*/  SEL R5, R5, R2, !P4 ;  /* 0x0000000205057207 */ /* 0x000fce0006000000 */
.L_x_556:
[----:B------:R-:W-:-:S08]  /*24300*/  NOP ;  /* 0x0000000000007918 */ /* 0x000fd00000000000 */
[----:B------:R-:W0:-:S00]  /*24310*/  USETMAXREG.DEALLOC.CTAPOOL 0x18 ;  /* 0x00000018000079c8 */ /* 0x000e0000080e0500 */
[----:B------:R-:W-:-:S13]  /*24320*/  ISETP.NE.AND P0, PT, RZ, UR8, PT ;  /* 0x00000008ff007c0c */ /* 0x000fda000bf05270 */
[----:B------:R-:W-:Y:S05]  /*24330*/  @P0 EXIT ;  /* 0x000000000000094d */ /* 0x000fea0003800000 */
[----:B0-----:R-:W-:Y:S01]  /*24340*/  LOP3.LUT P0, RZ, R0, 0xff, RZ, 0xc0, !PT ;  /* 0x000000ff00ff7812 */ /* 0x001fe2000780c0ff */
[----:B------:R-:W-:Y:S02]  /*24350*/  IMAD.MOV.U32 R6, RZ, RZ, 0x1 ;  /* 0x00000001ff067424 */ /* 0x000fe400078e00ff */
[----:B------:R-:W-:-:S10]  /*24360*/  IMAD.MOV.U32 R7, RZ, RZ, RZ ;  /* 0x000000ffff077224 */ /* 0x000fd400078e00ff */
[----:B------:R-:W-:Y:S05]  /*24370*/  @!P0 BRA `(.L_x_559) ;  /* 0x0000000c00508947 */ /* 0x000fea0003800000 */
[----:B------:R-:W0:Y:S01]  /*24380*/  LDC R0, c[0x0][0x28c] ;  /* 0x0000a300ff007b82 */ /* 0x000e220000000800 */
[----:B------:R-:W-:Y:S01]  /*24390*/  ULDC UR6, c[0x0][0x658] ;  /* 0x0001960000067ab9 */ /* 0x000fe20000000800 */
[----:B------:R-:W-:Y:S01]  /*243a0*/  UMOV UR9, 0xffffffff ;  /* 0xffffffff00097882 */ /* 0x000fe20000000000 */
[----:B------:R-:W-:Y:S01]  /*243b0*/  ULDC UR8, c[0x0][0xc] ;  /* 0x0000030000087ab9 */ /* 0x000fe20000000800 */
[----:B------:R-:W-:Y:S01]  /*243c0*/  USHF.L.U32 UR11, UR9, UR6, URZ ;  /* 0x00000006090b7299 */ /* 0x000fe2000800063f */
[----:B------:R-:W-:Y:S01]  /*243d0*/  BSSY B0, `(.L_x_559) ;  /* 0x00000ce000007945 */ /* 0x000fe20003800000 */
[----:B------:R-:W-:Y:S01]  /*243e0*/  UMOV UR10, 0x1 ;  /* 0x00000001000a7882 */ /* 0x000fe20000000000 */
[----:B------:R-:W-:Y:S01]  /*243f0*/  ULDC UR9, c[0x0][0x10] ;  /* 0x0000040000097ab9 */ /* 0x000fe20000000800 */
[----:B------:R-:W1:Y:S01]  /*24400*/  S2UR UR4, SR_CgaCtaId ;  /* 0x00000000000479c3 */ /* 0x000e620000008800 */
[----:B------:R-:W-:Y:S01]  /*24410*/  UIMAD.WIDE.U32 UR8, UR8, UR9, URZ ;  /* 0x00000009080872a5 */ /* 0x000fe2000f8e003f */
[----:B------:R-:W-:Y:S01]  /*24420*/  IMAD.MOV.U32 R9, RZ, RZ, 0x1 ;  /* 0x00000001ff097424 */ /* 0x000fe200078e00ff */
[----:B------:R-:W-:Y:S01]  /*24430*/  USHF.L.U32 UR6, UR10, UR6, URZ ;  /* 0x000000060a067299 */ /* 0x000fe2000800063f */
[----:B------:R-:W-:Y:S01]  /*24440*/  IMAD.MOV.U32 R6, RZ, RZ, 0x1 ;  /* 0x00000001ff067424 */ /* 0x000fe200078e00ff */
[----:B------:R-:W-:Y:S01]  /*24450*/  ULDC UR5, c[0x0][0x600] ;  /* 0x0001800000057ab9 */ /* 0x000fe20000000800 */
[----:B------:R-:W-:Y:S01]  /*24460*/  ULDC UR10, c[0x0][0x14] ;  /* 0x00000500000a7ab9 */ /* 0x000fe20000000800 */
[----:B------:R-:W-:Y:S01]  /*24470*/  IMAD.MOV.U32 R7, RZ, RZ, RZ ;  /* 0x000000ffff077224 */ /* 0x000fe200078e00ff */
[----:B------:R-:W-:-:S02]  /*24480*/  UIMAD.WIDE.U32 UR24, UR8, UR10, URZ ;  /* 0x0000000a081872a5 */ /* 0x000fc4000f8e003f */
[----:B------:R-:W-:Y:S02]  /*24490*/  UIMAD UR18, UR9, UR10, URZ ;  /* 0x0000000a091272a4 */ /* 0x000fe4000f8e023f */
[----:B------:R-:W-:Y:S02]  /*244a0*/  ULOP3.LUT UR23, UR13, 0x2, URZ, 0xfc, !UPT ;  /* 0x000000020d177892 */ /* 0x000fe4000f8efc3f */
[----:B------:R-:W-:Y:S01]  /*244b0*/  UIADD3 UR5, UR5, -0x1, URZ ;  /* 0xffffffff05057890 */ /* 0x000fe2000fffe03f */
[----:B0-----:R-:W-:Y:S01]  /*244c0*/  VIADD R0, R0, 0x3f ;  /* 0x0000003f00007836 */ /* 0x001fe20000000000 */
[----:B------:R-:W-:Y:S02]  /*244d0*/  ULOP3.LUT UR20, URZ, UR11, URZ, 0x33, !UPT ;  /* 0x0000000b3f147292 */ /* 0x000fe4000f8e333f */
[----:B------:R-:W-:Y:S02]  /*244e0*/  UIADD3 UR18, UR25, UR18, URZ ;  /* 0x0000001219127290 */ /* 0x000fe4000fffe03f */
[----:B------:R-:W-:Y:S01]  /*244f0*/  SHF.R.S32.HI R3, RZ, 0x1f, R0 ;  /* 0x0000001fff037819 */ /* 0x000fe20000011400 */
[----:B------:R-:W-:Y:S01]  /*24500*/  ULDC.64 UR26, c[0x0][0x198] ;  /* 0x00006600001a7ab9 */ /* 0x000fe20000000a00 */
[----:B-1----:R-:W-:-:S02]  /*24510*/  USHF.L.U32 UR7, UR4, 0x7, URZ ;  /* 0x0000000704077899 */ /* 0x002fc4000800063f */
[----:B------:R-:W-:Y:S01]  /*24520*/  LEA.HI R0, R3, R0, RZ, 0x6 ;  /* 0x0000000003007211 */ /* 0x000fe200078f30ff */
[----:B------:R-:W-:Y:S02]  /*24530*/  USHF.L.U32 UR4, UR4, 0xd, URZ ;  /* 0x0000000d04047899 */ /* 0x000fe4000800063f */
[----:B------:R-:W-:Y:S01]  /*24540*/  ULOP3.LUT UR7, UR7, 0x80, URZ, 0xc0, !UPT ;  /* 0x0000008007077892 */ /* 0x000fe2000f8ec03f */
[----:B------:R-:W-:-:S05]  /*24550*/  SHF.R.S32.HI R0, RZ, 0x6, R0 ;  /* 0x00000006ff007819 */ /* 0x000fca0000011400 */
[----:B------:R-:W-:-:S07]  /*24560*/  VIADD R15, R0, 0x1 ;  /* 0x00000001000f7836 */ /* 0x000fce0000000000 */
.L_x_570:
[----:B------:R-:W-:-:S03]  /*24570*/  UMOV UR8, 0xffffffff ;  /* 0xffffffff00087882 */ /* 0x000fc60000000000 */
[----:B------:R-:W-:Y:S05]  /*24580*/  BRA.DIV UR8, `(.L_x_560) ;  /* 0x0000000e08ec7947 */ /* 0x000fea000b800000 */
[----:B------:R-:W-:-:S13]  /*24590*/  ELECT P0, URZ, PT ;  /* 0x00000000003f782f */ /* 0x000fda0003800000 */
.L_x_582:
[----:B------:R-:W0:Y:S01]  /*245a0*/  LDC R2, c[0x0][0x28c] ;  /* 0x0000a300ff027b82 */ /* 0x000e220000000800 */
[----:B------:R-:W-:Y:S01]  /*245b0*/  BSSY B1, `(.L_x_561) ;  /* 0x0000039000017945 */ /* 0x000fe20003800000 */
[----:B0-----:R-:W-:-:S13]  /*245c0*/  ISETP.LT.OR P0, PT, R2, 0x1, !P0 ;  /* 0x000000010200780c */ /* 0x001fda0004701670 */
[----:B------:R-:W-:Y:S05]  /*245d0*/  @P0 BRA `(.L_x_562) ;  /* 0x0000000000d80947 */ /* 0x000fea0003800000 */
[----:B------:R-:W-:Y:S01]  /*245e0*/  LEA R4, R4, UR7, 0x8 ;  /* 0x0000000704047c11 */ /* 0x000fe2000f8e40ff */
[----:B------:R-:W-:Y:S02]  /*245f0*/  IMAD.SHL.U32 R5, R5, 0x100, RZ ;  /* 0x0000010005057824 */ /* 0x000fe400078e00ff */
[----:B------:R-:W-:Y:S02]  /*24600*/  IMAD.MOV.U32 R13, RZ, RZ, RZ ;  /* 0x000000ffff0d7224 */ /* 0x000fe400078e00ff */
[----:B------:R-:W-:Y:S02]  /*24610*/  IMAD.MOV.U32 R2, RZ, RZ, R15 ;  /* 0x000000ffff027224 */ /* 0x000fe400078e000f */
[----:B------:R-:W-:Y:S02]  /*24620*/  IMAD.MOV.U32 R3, RZ, RZ, R6 ;  /* 0x000000ffff037224 */ /* 0x000fe400078e0006 */
[----:B------:R-:W-:-:S07]  /*24630*/  IMAD.MOV.U32 R8, RZ, RZ, R7 ;  /* 0x000000ffff087224 */ /* 0x000fce00078e0007 */
.L_x_565:
[----:B------:R-:W0:Y:S01]  /*24640*/  S2R R12, SR_CgaCtaId ;  /* 0x00000000000c7919 */ /* 0x000e220000008800 */
[----:B------:R-:W-:Y:S01]  /*24650*/  MOV R11, 0x400 ;  /* 0x00000400000b7802 */ /* 0x000fe20000000f00 */
[----:B------:R-:W1:Y:S03]  /*24660*/  S2R R14, SR_TID.X ;  /* 0x00000000000e7919 */ /* 0x000e660000002100 */
[----:B0-----:R-:W-:Y:S02]  /*24670*/  LEA R17, R12, R11, 0x18 ;  /* 0x0000000b0c117211 */ /* 0x001fe400078ec0ff */
[----:B------:R-:W-:Y:S02]  /*24680*/  SHF.L.U32 R11, R3, 0x1f, RZ ;  /* 0x0000001f030b7819 */ /* 0x000fe400000006ff */
[----:B-1----:R-:W-:Y:S01]  /*24690*/  LOP3.LUT P1, RZ, R14, 0x7f, RZ, 0xc0, !PT ;  /* 0x0000007f0eff7812 */ /* 0x002fe2000782c0ff */
[----:B------:R-:W-:-:S04]  /*246a0*/  IMAD R12, R8, 0x8, R17 ;  /* 0x00000008080c7824 */ /* 0x000fc800078e0211 */
[----:B------:R-:W0:Y:S02]  /*246b0*/  SYNCS.PHASECHK.TRANS64.TRYWAIT P0, [R12+URZ+0x28], R11 ;  /* 0x0000280b0c0075a7 */ /* 0x000e24000800017f */
[----:B0-----:R-:W-:Y:S06]  /*246c0*/  @!P0 BRA `(.L_x_563) ;  /* 0x0000000c00bc8947 */ /* 0x001fec0003800000 */
.L_x_583:
[----:B0-----:R-:W0:Y:S01]  /*246d0*/  @!P1 LDC R11, c[0x0][0x500] ;  /* 0x00014000ff0b9b82 */ /* 0x001e220000000800 */
[----:B------:R-:W-:-:S04]  /*246e0*/  UPRMT UR8, UR23, 0x9910, URZ ;  /* 0x0000991017087896 */ /* 0x000fc8000800003f */
[----:B------:R-:W-:-:S06]  /*246f0*/  UISETP.NE.AND UP0, UPT, UR8, 0x2, UPT ;  /* 0x000000020800788c */ /* 0x000fcc000bf05270 */
[----:B------:R-:W-:Y:S01]  /*24700*/  PLOP3.LUT P0, PT, PT, PT, UP0, 0x80, 0x0 ;  /* 0x000000000000781c */ /* 0x000fe20003f0f008 */
[----:B0-----:R0:W-:-:S12]  /*24710*/  @!P1 SYNCS.ARRIVE.TRANS64 RZ, [R12+URZ], R11 ;  /* 0x0000000b0cff99a7 */ /* 0x0011d8000800003f */
[----:B------:R-:W-:Y:S05]  /*24720*/  @P0 BRA `(.L_x_564) ;  /* 0x0000000000040947 */ /* 0x000fea0003800000 */
[----:B------:R-:W-:Y:S01]  /*24730*/  BPT.TRAP 0x1 ;  /* 0x000000040000795c */ /* 0x000fe20000300000 */
.L_x_564:
[----:B------:R-:W-:Y:S01]  /*24740*/  R2UR UR8, R8 ;  /* 0x00000000080872ca */ /* 0x000fe200000e0000 */
[----:B------:R-:W-:Y:S01]  /*24750*/  VIADD R2, R2, 0xffffffff ;  /* 0xffffffff02027836 */ /* 0x000fe20000000000 */
[----:B------:R-:W-:Y:S01]  /*24760*/  R2UR UR19, R17 ;  /* 0x00000000111372ca */ /* 0x000fe200000e0000 */
[----:B------:R-:W-:Y:S01]  /*24770*/  UIADD3 UR14, UP0, UR26, 0xf0, URZ ;  /* 0x000000f01a0e7890 */ /* 0x000fe2000ff1e03f */
[----:B------:R-:W-:Y:S01]  /*24780*/  R2UR UR21, R5 ;  /* 0x00000000051572ca */ /* 0x000fe200000e0000 */
[----:B------:R-:W-:Y:S01]  /*24790*/  UIADD3 UR28, UP1, UR26, 0x1f0, URZ ;  /* 0x000001f01a1c7890 */ /* 0x000fe2000ff3e03f */
[----:B------:R-:W-:Y:S01]  /*247a0*/  R2UR UR9, R12 ;  /* 0x000000000c0972ca */ /* 0x000fe200000e0000 */
[----:B------:R-:W-:Y:S01]  /*247b0*/  UIADD3.X UR15, URZ, UR27, URZ, UP0, !UPT ;  /* 0x0000001b3f0f7290 */ /* 0x000fe200087fe43f */
[C---:B------:R-:W-:Y:S01]  /*247c0*/  R2UR UR10, R13.reuse ;  /* 0x000000000d0a72ca */ /* 0x040fe200000e0000 */
[----:B------:R-:W-:Y:S01]  /*247d0*/  VIADD R8, R8, 0x1 ;  /* 0x0000000108087836 */ /* 0x000fe20000000000 */
[----:B------:R-:W-:Y:S01]  /*247e0*/  R2UR UR12, R10 ;  /* 0x000000000a0c72ca */ /* 0x000fe200000e0000 */
[----:B------:R-:W-:Y:S01]  /*247f0*/  UIADD3.X UR29, URZ, UR27, URZ, UP1, !UPT ;  /* 0x0000001b3f1d7290 */ /* 0x000fe20008ffe43f */
[----:B------:R-:W-:Y:S01]  /*24800*/  R2UR UR22, R4 ;  /* 0x00000000041672ca */ /* 0x000fe200000e0000 */
[----:B------:R-:W-:Y:S01]  /*24810*/  USHF.L.U32 UR8, UR8, 0xe, URZ ;  /* 0x0000000e08087899 */ /* 0x000fe2000800063f */
[----:B------:R-:W-:Y:S01]  /*24820*/  ISETP.GT.AND P1, PT, R2, 0x1, PT ;  /* 0x000000010200780c */ /* 0x000fe20003f24270 */
[----:B------:R-:W-:Y:S01]  /*24830*/  UMOV UR16, 0x0 ;  /* 0x0000000000107882 */ /* 0x000fe20000000000 */
[----:B------:R-:W-:Y:S01]  /*24840*/  UMOV UR17, 0x10000000 ;  /* 0x1000000000117882 */ /* 0x000fe20000000000 */
[----:B------:R-:W-:Y:S01]  /*24850*/  ULOP3.LUT UR11, UR8, 0x2000, UR4, 0xf8, !UPT ;  /* 0x00002000080b7892 */ /* 0x000fe2000f8ef804 */
[C---:B------:R-:W-:Y:S01]  /*24860*/  ISETP.NE.AND P0, PT, R8.reuse, 0x5, PT ;  /* 0x000000050800780c */ /* 0x040fe20003f05270 */
[----:B------:R-:W-:Y:S01]  /*24870*/  UIADD3 UR8, UR19, 0x100, UR8 ;  /* 0x0000010013087890 */ /* 0x000fe2000fffe008 */
[----:B------:R-:W-:Y:S01]  /*24880*/  VIADD R13, R13, 0x40 ;  /* 0x000000400d0d7836 */ /* 0x000fe20000000000 */
[----:B------:R-:W-:Y:S01]  /*24890*/  UIADD3 UR19, UR19, 0x14100, UR11 ;  /* 0x0001410013137890 */ /* 0x000fe2000fffe00b */
[----:B0-----:R-:W-:Y:S01]  /*248a0*/  SEL R12, RZ, 0x1, P0 ;  /* 0x00000001ff0c7807 */ /* 0x001fe20000000000 */
[----:B------:R-:W-:Y:S01]  /*248b0*/  UMOV UR30, 0x30000 ;  /* 0x00030000001e7882 */ /* 0x000fe20000000000 */
[----:B------:R-:W-:Y:S01]  /*248c0*/  UMOV UR11, UR21 ;  /* 0x00000015000b7c82 */ /* 0x000fe20008000000 */
[----:B------:R-:W-:-:S02]  /*248d0*/  SEL R8, R8, RZ, P0 ;  /* 0x000000ff08087207 */ /* 0x000fc40000000000 */
[----:B------:R-:W-:Y:S01]  /*248e0*/  LOP3.LUT R3, R3, R12, RZ, 0x3c, !PT ;  /* 0x0000000c03037212 */ /* 0x000fe200078e3cff */
[----:B------:R0:W-:Y:S02]  /*248f0*/  UTMALDG.3D [UR8], [UR14], desc[UR16] ;  /* 0x000010080e0075b4 */ /* 0x0001e40008011000 */
[----:B0-----:R-:W-:Y:S01]  /*24900*/  UMOV UR8, UR19 ;  /* 0x0000001300087c82 */ /* 0x001fe20008000000 */
[----:B------:R-:W-:Y:S02]  /*24910*/  UMOV UR11, UR22 ;  /* 0x00000016000b7c82 */ /* 0x000fe40008000000 */
[----:B------:R0:W-:Y:S02]  /*24920*/  UTMALDG.3D.MULTICAST [UR8], [UR28], UR30, desc[UR16] ;  /* 0x000010081c0073b4 */ /* 0x0001e4000801181e */
[----:B0-----:R-:W-:Y:S05]  /*24930*/  @P1 BRA `(.L_x_565) ;  /* 0xfffffffc00401947 */ /* 0x001fea000383ffff */
.L_x_562:
[----:B------:R-:W-:Y:S05]  /*24940*/  BSYNC B1 ;  /* 0x0000000000017941 */ /* 0x000fea0003800000 */
.L_x_561:
[----:B------:R-:W2:Y:S01]  /*24950*/  LDL.LU R16, [R1+0x45c] ;  /* 0x00045c0001107983 */ /* 0x000ea20000300800 */
[----:B------:R-:W-:Y:S01]  /*24960*/  LOP3.LUT P0, RZ, R9, 0xff, RZ, 0xc0, !PT ;  /* 0x000000ff09ff7812 */ /* 0x000fe2000780c0ff */
[C---:B------:R-:W-:Y:S01]  /*24970*/  IMAD.IADD R4, R0.reuse, 0x1, R7 ;  /* 0x0000000100047824 */ /* 0x040fe200078e0207 */
[----:B------:R-:W-:Y:S01]  /*24980*/  ULDC.64 UR8, c[0x0][0x650] ;  /* 0x0001940000087ab9 */ /* 0x000fe20000000a00 */
[----:B------:R-:W3:Y:S01]  /*24990*/  LDL.LU R14, [R1+0x460] ;  /* 0x00046000010e7983 */ /* 0x000ee20000300800 */
[----:B------:R-:W-:Y:S01]  /*249a0*/  ISETP.GE.U32.AND P1, PT, R0, 0x5, PT ;  /* 0x000000050000780c */ /* 0x000fe20003f26070 */
[----:B------:R-:W-:Y:S01]  /*249b0*/  BSSY B1, `(.L_x_566) ;  /* 0x000006d000017945 */ /* 0x000fe20003800000 */
[----:B------:R-:W-:Y:S01]  /*249c0*/  IMAD.MOV.U32 R10, RZ, RZ, -0x1 ;  /* 0xffffffffff0a7424 */ /* 0x000fe200078e00ff */
[----:B------:R-:W-:-:S06]  /*249d0*/  PRMT R9, RZ, 0x7610, R9 ;  /* 0x00007610ff097816 */ /* 0x000fcc0000000009 */
[----:B------:R-:W0:Y:S01]  /*249e0*/  @P0 S2R R3, SR_CgaCtaId ;  /* 0x0000000000030919 */ /* 0x000e220000008800 */
[----:B------:R-:W-:-:S04]  /*249f0*/  @P0 MOV R2, 0x400 ;  /* 0x0000040000020802 */ /* 0x000fc80000000f00 */
[----:B0-----:R-:W-:-:S04]  /*24a00*/  @P0 LEA R2, R3, R2, 0x18 ;  /* 0x0000000203020211 */ /* 0x001fc800078ec0ff */
[----:B------:R0:W-:Y:S01]  /*24a10*/  @P0 SYNCS.ARRIVE.TRANS64.A1T0 RZ, [R2+URZ+0x68], RZ ;  /* 0x000068ff02ff09a7 */ /* 0x0001e2000810003f */
[----:B------:R-:W-:-:S04]  /*24a20*/  ISETP.GT.U32.AND P0, PT, R4, 0x4, PT ;  /* 0x000000040400780c */ /* 0x000fc80003f04070 */
[----:B------:R-:W-:Y:S01]  /*24a30*/  ISETP.LT.U32.AND P0, PT, R0, 0x5, P0 ;  /* 0x000000050000780c */ /* 0x000fe20000701070 */
[----:B0-----:R-:W-:-:S05]  /*24a40*/  IMAD.WIDE.U32 R2, R4, -0x33333333, RZ ;  /* 0xcccccccd04027825 */ /* 0x001fca00078e00ff */
[----:B------:R-:W-:Y:S02]  /*24a50*/  SHF.R.U32.HI R5, RZ, 0x2, R3 ;  /* 0x00000002ff057819 */ /* 0x000fe40000011603 */
[----:B------:R-:W-:Y:S02]  /*24a60*/  SEL R3, RZ, 0x1, !P0 ;  /* 0x00000001ff037807 */ /* 0x000fe40004000000 */
[----:B------:R-:W-:Y:S01]  /*24a70*/  PRMT R2, RZ, 0x7610, R2 ;  /* 0x00007610ff027816 */ /* 0x000fe20000000002 */
[----:B------:R-:W-:Y:S01]  /*24a80*/  IMAD R7, R5, -0x5, R4 ;  /* 0xfffffffb05077824 */ /* 0x000fe200078e0204 */
[----:B------:R-:W-:Y:S01]  /*24a90*/  LOP3.LUT R6, R6, R3, RZ, 0x3c, !PT ;  /* 0x0000000306067212 */ /* 0x000fe200078e3cff */
[----:B------:R-:W-:-:S03]  /*24aa0*/  IMAD.MOV.U32 R4, RZ, RZ, -0x1 ;  /* 0xffffffffff047424 */ /* 0x000fc600078e00ff */
[----:B------:R-:W-:Y:S01]  /*24ab0*/  @P1 LOP3.LUT R6, R6, 0x1, R5, 0x78, !PT ;  /* 0x0000000106061812 */ /* 0x000fe200078e7805 */
[----:B------:R-:W-:Y:S01]  /*24ac0*/  IMAD.MOV.U32 R5, RZ, RZ, -0x1 ;  /* 0xffffffffff057424 */ /* 0x000fe200078e00ff */
[----:B---3--:R-:W-:-:S04]  /*24ad0*/  IADD3 R14, P0, R14, UR24, RZ ;  /* 0x000000180e0e7c10 */ /* 0x008fc8000ff1e0ff */
[----:B--2---:R-:W-:Y:S01]  /*24ae0*/  IADD3.X R16, R16, UR18, RZ, P0, !PT ;  /* 0x0000001210107c10 */ /* 0x004fe200087fe4ff */
[----:B------:R0:W-:Y:S01]  /*24af0*/  STL [R1+0x460], R14 ;  /* 0x0004600e01007387 */ /* 0x0001e20000100800 */
[----:B------:R-:W-:-:S03]  /*24b00*/  ISETP.GE.U32.AND P0, PT, R14, UR8, PT ;  /* 0x000000080e007c0c */ /* 0x000fc6000bf06070 */
[----:B------:R0:W-:Y:S01]  /*24b10*/  STL [R1+0x45c], R16 ;  /* 0x00045c1001007387 */ /* 0x0001e20000100800 */
[----:B------:R-:W-:-:S13]  /*24b20*/  ISETP.GE.U32.AND.EX P0, PT, R16, UR9, PT, P0 ;  /* 0x0000000910007c0c */ /* 0x000fda000bf06100 */
[----:B0-----:R-:W-:Y:S05]  /*24b30*/  @P0 BRA `(.L_x_567) ;  /* 0x0000000400500947 */ /* 0x001fea0003800000 */
[----:B------:R-:W0:Y:S01]  /*24b40*/  S2R R8, SR_CTAID.X ;  /* 0x0000000000087919 */ /* 0x000e220000002500 */
[----:B------:R-:W-:Y:S01]  /*24b50*/  ULDC UR8, c[0x0][0x150] ;  /* 0x0000540000087ab9 */ /* 0x000fe20000000800 */
[----:B------:R-:W1:Y:S01]  /*24b60*/  LDC R3, c[0x0][0x144] ;  /* 0x00005100ff037b82 */ /* 0x000e620000000800 */
[----:B------:R-:W-:Y:S01]  /*24b70*/  ULDC UR11, c[0x0][0x630] ;  /* 0x00018c00000b7ab9 */ /* 0x000fe20000000800 */
[----:B------:R-:W2:Y:S06]  /*24b80*/  S2R R5, SR_CTAID.Y ;  /* 0x0000000000057919 */ /* 0x000eac0000002600 */
[----:B------:R-:W3:Y:S01]  /*24b90*/  LDC R12, c[0x0][0x148] ;  /* 0x00005200ff0c7b82 */ /* 0x000ee20000000800 */
[----:B0-----:R-:W-:-:S02]  /*24ba0*/  I2FP.F32.U32 R2, R8 ;  /* 0x0000000800027245 */ /* 0x001fc40000201000 */
[----:B--2---:R-:W-:-:S03]  /*24bb0*/  I2FP.F32.U32 R4, R5 ;  /* 0x0000000500047245 */ /* 0x004fc60000201000 */
[----:B------:R-:W-:Y:S01]  /*24bc0*/  FMUL R2, R2, UR8 ;  /* 0x0000000802027c20 */ /* 0x000fe20008400000 */
[----:B------:R-:W-:Y:S02]  /*24bd0*/  ULDC UR8, c[0x0][0x154] ;  /* 0x0000550000087ab9 */ /* 0x000fe40000000800 */
[----:B------:R-:W-:Y:S01]  /*24be0*/  FMUL R10, R4, UR8 ;  /* 0x00000008040a7c20 */ /* 0x000fe20008400000 */
[----:B------:R-:W-:Y:S02]  /*24bf0*/  ULDC.64 UR8, c[0x0][0x628] ;  /* 0x00018a0000087ab9 */ /* 0x000fe40000000a00 */
[----:B------:R-:W0:Y:S01]  /*24c00*/  F2I.U32.TRUNC.NTZ R2, R2 ;  /* 0x0000000200027305 */ /* 0x000e22000020f000 */
[----:B------:R-:W-:-:S04]  /*24c10*/  ISETP.NE.U32.AND P0, PT, RZ, UR8, PT ;  /* 0x00000008ff007c0c */ /* 0x000fc8000bf05070 */
[----:B------:R-:W-:-:S03]  /*24c20*/  ISETP.NE.AND.EX P0, PT, RZ, UR9, PT, P0 ;  /* 0x00000009ff007c0c */ /* 0x000fc6000bf05300 */
[----:B------:R-:W2:Y:S01]  /*24c30*/  F2I.U32.TRUNC.NTZ R10, R10 ;  /* 0x0000000a000a7305 */ /* 0x000ea2000020f000 */
[----:B0-----:R-:W-:Y:S02]  /*24c40*/  IMAD.MOV R4, RZ, RZ, -R2 ;  /* 0x000000ffff047224 */ /* 0x001fe400078e0a02 */
[----:B------:R-:W-:Y:S02]  /*24c50*/  IMAD.MOV.U32 R2, RZ, RZ, R14 ;  /* 0x000000ffff027224 */ /* 0x000fe400078e000e */
[----:B-1----:R-:W-:Y:S02]  /*24c60*/  IMAD R8, R3, R4, R8 ;  /* 0x0000000403087224 */ /* 0x002fe400078e0208 */
[----:B--2---:R-:W-:-:S04]  /*24c70*/  IMAD.MOV R3, RZ, RZ, -R10 ;  /* 0x000000ffff037224 */ /* 0x004fc800078e0a0a */
[----:B---3--:R-:W-:Y:S02]  /*24c80*/  @P4 IMAD R8, R12, R3, R5 ;  /* 0x000000030c084224 */ /* 0x008fe400078e0205 */
[----:B------:R-:W-:Y:S01]  /*24c90*/  IMAD.MOV.U32 R3, RZ, RZ, R16 ;  /* 0x000000ffff037224 */ /* 0x000fe200078e0010 */
[----:B------:R-:W-:Y:S06]  /*24ca0*/  @!P0 BRA `(.L_x_568) ;  /* 0x0000000000288947 */ /* 0x000fec0003800000 */
[----:B------:R-:W-:Y:S02]  /*24cb0*/  ULDC UR10, c[0x0][0x634] ;  /* 0x00018d00000a7ab9 */ /* 0x000fe40000000800 */
[----:B------:R-:W-:-:S05]  /*24cc0*/  IADD3 R3, P0, R14, UR10, RZ ;  /* 0x0000000a0e037c10 */ /* 0x000fca000ff1e0ff */
[----:B------:R-:W-:-:S04]  /*24cd0*/  IMAD.X R11, RZ, RZ, R16, P0 ;  /* 0x000000ffff0b7224 */ /* 0x000fc800000e0610 */
[----:B------:R-:W-:-:S04]  /*24ce0*/  IMAD.WIDE.U32 R4, R11, UR8, RZ ;  /* 0x000000080b047c25 */ /* 0x000fc8000f8e00ff */
[----:B------:R-:W-:-:S04]  /*24cf0*/  IMAD.WIDE.U32 R4, P0, R3, UR9, R4 ;  /* 0x0000000903047c25 */ /* 0x000fc8000f800004 */
[----:B------:R-:W-:-:S04]  /*24d00*/  IMAD.WIDE.U32 R2, R3, UR8, RZ ;  /* 0x0000000803027c25 */ /* 0x000fc8000f8e00ff */
[----:B------:R-:W-:Y:S01]  /*24d10*/  IMAD.MOV.U32 R2, RZ, RZ, R5 ;  /* 0x000000ffff027224 */ /* 0x000fe200078e0005 */
[----:B------:R-:W-:Y:S01]  /*24d20*/  IADD3 RZ, P1, R3, R4, RZ ;  /* 0x0000000403ff7210 */ /* 0x000fe20007f3e0ff */
[----:B------:R-:W-:-:S04]  /*24d30*/  IMAD.X R3, RZ, RZ, RZ, P0 ;  /* 0x000000ffff037224 */ /* 0x000fc800000e06ff */
[----:B------:R-:W-:-:S08]  /*24d40*/  IMAD.WIDE.U32.X R2, R11, UR9, R2, P1 ;  /* 0x000000090b027c25 */ /* 0x000fd000088e0402 */
.L_x_568:
[--C-:B------:R-:W-:Y:S01]  /*24d50*/  SHF.R.U64 R10, R2, UR11, R3.reuse ;  /* 0x0000000b020a7c19 */ /* 0x100fe20008001203 */
[----:B------:R-:W-:Y:S01]  /*24d60*/  ULDC.64 UR8, c[0x0][0x620] ;  /* 0x0001880000087ab9 */ /* 0x000fe20000000a00 */
[----:B------:R-:W-:Y:S01]  /*24d70*/  SHF.R.U32.HI R2, RZ, UR11, R3 ;  /* 0x0000000bff027c19 */ /* 0x000fe20008011603 */
[----:B------:R-:W-:Y:S01]  /*24d80*/  IMAD.MOV.U32 R3, RZ, RZ, R16 ;  /* 0x000000ffff037224 */ /* 0x000fe200078e0010 */
[----:B------:R-:W-:Y:S01]  /*24d90*/  IADD3 R11, P0, RZ, -R10, RZ ;  /* 0x8000000aff0b7210 */ /* 0x000fe20007f1e0ff */
[----:B------:R-:W-:-:S04]  /*24da0*/  ULDC.64 UR10, c[0x0][0x640] ;  /* 0x00019000000a7ab9 */ /* 0x000fc80000000a00 */
[----:B------:R-:W-:Y:S01]  /*24db0*/  IMAD.X R2, RZ, RZ, ~R2, P0 ;  /* 0x000000ffff027224 */ /* 0x000fe200000e0e02 */
[----:B------:R-:W-:-:S03]  /*24dc0*/  ISETP.NE.U32.AND P0, PT, RZ, UR10, PT ;  /* 0x0000000aff007c0c */ /* 0x000fc6000bf05070 */
[----:B------:R-:W-:Y:S01]  /*24dd0*/  IMAD R2, R2, UR8, RZ ;  /* 0x0000000802027c24 */ /* 0x000fe2000f8e02ff */
[----:B------:R-:W-:-:S03]  /*24de0*/  ISETP.NE.AND.EX P0, PT, RZ, UR11, PT, P0 ;  /* 0x0000000bff007c0c */ /* 0x000fc6000bf05300 */
[----:B------:R-:W-:Y:S02]  /*24df0*/  IMAD R5, R11, UR9, R2 ;  /* 0x000000090b057c24 */ /* 0x000fe4000f8e0202 */
[----:B------:R-:W-:-:S04]  /*24e00*/  IMAD.MOV.U32 R2, RZ, RZ, R14 ;  /* 0x000000ffff027224 */ /* 0x000fc800078e000e */
[----:B------:R-:W-:Y:S01]  /*24e10*/  IMAD.WIDE.U32 R2, R11, UR8, R2 ;  /* 0x000000080b027c25 */ /* 0x000fe2000f8e0002 */
[----:B------:R-:W-:-:S03]  /*24e20*/  ULDC UR8, c[0x0][0x618] ;  /* 0x0001860000087ab9 */ /* 0x000fc60000000800 */
[----:B------:R-:W-:-:S05]  /*24e30*/  IMAD.IADD R3, R3, 0x1, R5 ;  /* 0x0000000103037824 */ /* 0x000fca00078e0205 */
[--C-:B------:R-:W-:Y:S02]  /*24e40*/  SHF.R.U64 R11, R2, UR8, R3.reuse ;  /* 0x00000008020b7c19 */ /* 0x100fe40008001203 */
[----:B------:R-:W-:Y:S01]  /*24e50*/  SHF.R.U32.HI R2, RZ, UR8, R3 ;  /* 0x00000008ff027c19 */ /* 0x000fe20008011603 */
[----:B------:R-:W-:-:S03]  /*24e60*/  ULDC UR8, c[0x0][0x608] ;  /* 0x0001820000087ab9 */ /* 0x000fc60000000800 */
[--C-:B------:R-:W-:Y:S02]  /*24e70*/  SHF.R.U64 R12, R11, UR8, R2.reuse ;  /* 0x000000080b0c7c19 */ /* 0x100fe40008001202 */
[----:B------:R-:W-:Y:S01]  /*24e80*/  SHF.R.U32.HI R3, RZ, UR8, R2 ;  /* 0x00000008ff037c19 */ /* 0x000fe20008011602 */
[----:B------:R-:W-:-:S03]  /*24e90*/  ULDC UR8, c[0x0][0x658] ;  /* 0x0001960000087ab9 */ /* 0x000fc60000000800 */
[--C-:B------:R-:W-:Y:S02]  /*24ea0*/  SHF.R.U64 R13, R12, UR8, R3.reuse ;  /* 0x000000080c0d7c19 */ /* 0x100fe40008001203 */
[----:B------:R-:W-:-:S03]  /*24eb0*/  SHF.R.U32.HI R14, RZ, UR8, R3 ;  /* 0x00000008ff0e7c19 */ /* 0x000fc60008011603 */
[----:B------:R-:W-:Y:S02]  /*24ec0*/  IMAD.MOV.U32 R2, RZ, RZ, R13 ;  /* 0x000000ffff027224 */ /* 0x000fe400078e000d */
        /* <DEDUP_REMOVED lines=12> */
.L_x_569:
[----:B------:R-:W-:Y:S01]  /*24f90*/  ULDC UR8, c[0x0][0x648] ;  /* 0x0001920000087ab9 */ /* 0x000fe20000000800 */
[----:B------:R-:W-:Y:S02]  /*24fa0*/  LOP3.LUT R12, R12, UR20, RZ, 0xc0, !PT ;  /* 0x000000140c0c7c12 */ /* 0x000fe4000f8ec0ff */
[----:B------:R-:W-:Y:S01]  /*24fb0*/  SHF.R.U64 R3, R2, UR8, R3 ;  /* 0x0000000802037c19 */ /* 0x000fe20008001203 */
[----:B------:R-:W-:-:S04]  /*24fc0*/  ULDC UR8, c[0x0][0x638] ;  /* 0x00018e0000087ab9 */ /* 0x000fc80000000800 */
[----:B------:R-:W-:Y:S02]  /*24fd0*/  IMAD.MOV R2, RZ, RZ, -R3 ;  /* 0x000000ffff027224 */ /* 0x000fe400078e0a03 */
[----:B------:R-:W-:Y:S02]  /*24fe0*/  IMAD R5, R3, UR6, R12 ;  /* 0x0000000603057c24 */ /* 0x000fe4000f8e020c */
[----:B------:R-:W-:Y:S01]  /*24ff0*/  IMAD R13, R2, UR8, R13 ;  /* 0x00000008020d7c24 */ /* 0x000fe2000f8e020d */
[----:B------:R-:W-:Y:S01]  /*25000*/  ULDC UR8, c[0x0][0x610] ;  /* 0x0001840000087ab9 */ /* 0x000fe20000000800 */
[----:B------:R-:W-:Y:S01]  /*25010*/  LOP3.LUT R2, R11, UR5, RZ, 0xc0, !PT ;  /* 0x000000050b027c12 */ /* 0x000fe2000f8ec0ff */
[----:B------:R-:W-:Y:S01]  /*25020*/  IMAD R8, R5, UR8, R8 ;  /* 0x0000000805087c24 */ /* 0x000fe2000f8e0208 */
[----:B------:R-:W-:-:S03]  /*25030*/  ULDC UR8, c[0x0][0x600] ;  /* 0x0001800000087ab9 */ /* 0x000fc60000000800 */
[----:B------:R-:W-:Y:S02]  /*25040*/  IMAD R13, R13, UR8, R2 ;  /* 0x000000080d0d7c24 */ /* 0x000fe4000f8e0202 */
[----:B------:R-:W-:-:S03]  /*25050*/  IMAD.MOV.U32 R2, RZ, RZ, 0x1 ;  /* 0x00000001ff027424 */ /* 0x000fc600078e00ff */
[----:B------:R-:W-:Y:S02]  /*25060*/  SEL R4, R13, R8, !P4 ;  /* 0x000000080d047207 */ /* 0x000fe40006000000 */
[----:B------:R-:W-:-:S07]  /*25070*/  SEL R5, R8, R13, !P4 ;  /* 0x0000000d08057207 */ /* 0x000fce0006000000 */
.L_x_567:
[----:B------:R-:W-:Y:S05]  /*25080*/  BSYNC B1 ;  /* 0x0000000000017941 */ /* 0x000fea0003800000 */
.L_x_566:
[----:B------:R-:W-:-:S13]  /*25090*/  LOP3.LUT P0, RZ, R2, 0xff, RZ, 0xc0, !PT ;  /* 0x000000ff02ff7812 */ /* 0x000fda000780c0ff */
[----:B------:R-:W-:Y:S05]  /*250a0*/  @P0 BRA `(.L_x_570) ;  /* 0xfffffff400300947 */ /* 0x000fea000383ffff */
[----:B------:R-:W-:Y:S05]  /*250b0*/  BSYNC B0 ;  /* 0x0000000000007941 */ /* 0x000fea0003800000 */
.L_x_559:
[----:B------:R-:W-:-:S03]  /*250c0*/  UMOV UR8, 0xffffffff ;  /* 0xffffffff00087882 */ /* 0x000fc60000000000 */
[----:B------:R-:W-:Y:S05]  /*250d0*/  BRA.DIV UR8, `(.L_x_571) ;  /* 0x00000006084c7947 */ /* 0x000fea000b800000 */
[----:B------:R-:W-:-:S13]  /*250e0*/  ELECT P0, URZ, PT ;  /* 0x00000000003f782f */ /* 0x000fda0003800000 */
.L_x_586:
[----:B------:R-:W-:Y:S04]  /*250f0*/  BSSY B0, `(.L_x_572) ;  /* 0x0000035000007945 */ /* 0x000fe80003800000 */
[----:B------:R-:W-:Y:S05]  /*25100*/  @!P0 BRA `(.L_x_573) ;  /* 0x0000000000cc8947 */ /* 0x000fea0003800000 */
[----:B------:R-:W-:-:S04]  /*25110*/  ULOP3.LUT UR8, UR13, 0x2, URZ, 0xfc, !UPT ;  /* 0x000000020d087892 */ /* 0x000fc8000f8efc3f */
[----:B------:R-:W-:-:S06]  /*25120*/  UISETP.NE.AND UP0, UPT, UR8, 0x3, UPT ;  /* 0x000000030800788c */ /* 0x000fcc000bf05270 */
[----:B------:R-:W-:-:S13]  /*25130*/  PLOP3.LUT P0, PT, PT, PT, UP0, 0x80, 0x0 ;  /* 0x000000000000781c */ /* 0x000fda0003f0f008 */
[----:B------:R-:W-:Y:S05]  /*25140*/  @!P0 BRA `(.L_x_574) ;  /* 0x0000000000048947 */ /* 0x000fea0003800000 */
[----:B------:R-:W-:Y:S01]  /*25150*/  BPT.TRAP 0x1 ;  /* 0x000000040000795c */ /* 0x000fe20000300000 */
.L_x_574:
[----:B------:R-:W0:Y:S01]  /*25160*/  S2R R3, SR_CgaCtaId ;  /* 0x0000000000037919 */ /* 0x000e220000008800 */
[----:B------:R-:W-:Y:S02]  /*25170*/  MOV R0, 0x400 ;  /* 0x0000040000007802 */ /* 0x000fe40000000f00 */
[----:B------:R-:W-:Y:S02]  /*25180*/  SHF.L.U32 R2, R6, 0x1f, RZ ;  /* 0x0000001f06027819 */ /* 0x000fe400000006ff */
[----:B0-----:R-:W-:-:S05]  /*25190*/  LEA R0, R3, R0, 0x18 ;  /* 0x0000000003007211 */ /* 0x001fca00078ec0ff */
[----:B------:R-:W-:-:S04]  /*251a0*/  VIADD R0, R0, 0x28 ;  /* 0x0000002800007836 */ /* 0x000fc80000000000 */
[----:B------:R-:W-:-:S04]  /*251b0*/  IMAD R3, R7, 0x8, R0 ;  /* 0x0000000807037824 */ /* 0x000fc800078e0200 */
[----:B------:R-:W0:Y:S02]  /*251c0*/  SYNCS.PHASECHK.TRANS64.TRYWAIT P0, [R3+URZ], R2 ;  /* 0x00000002030075a7 */ /* 0x000e24000800017f */
[----:B0-----:R-:W-:Y:S05]  /*251d0*/  @!P0 BRA `(.L_x_575) ;  /* 0x00000004002c8947 */ /* 0x001fea0003800000 */
.L_x_587:
[----:B------:R-:W-:-:S05]  /*251e0*/  VIADD R7, R7, 0x1 ;  /* 0x0000000107077836 */ /* 0x000fca0000000000 */
[----:B------:R-:W-:-:S04]  /*251f0*/  ISETP.NE.AND P0, PT, R7, 0x5, PT ;  /* 0x000000050700780c */ /* 0x000fc80003f05270 */
[----:B0-----:R-:W-:Y:S02]  /*25200*/  SEL R3, RZ, 0x1, P0 ;  /* 0x00000001ff037807 */ /* 0x001fe40000000000 */
[----:B------:R-:W-:Y:S02]  /*25210*/  SEL R7, R7, RZ, P0 ;  /* 0x000000ff07077207 */ /* 0x000fe40000000000 */
[----:B------:R-:W-:-:S03]  /*25220*/  LOP3.LUT R6, R6, R3, RZ, 0x3c, !PT ;  /* 0x0000000306067212 */ /* 0x000fc600078e3cff */
[----:B------:R-:W-:Y:S01]  /*25230*/  IMAD R3, R7, 0x8, R0 ;  /* 0x0000000807037824 */ /* 0x000fe200078e0200 */
[----:B------:R-:W-:-:S04]  /*25240*/  SHF.L.U32 R2, R6, 0x1f, RZ ;  /* 0x0000001f06027819 */ /* 0x000fc800000006ff */
[----:B------:R-:W0:Y:S02]  /*25250*/  SYNCS.PHASECHK.TRANS64.TRYWAIT P0, [R3+URZ], R2 ;  /* 0x00000002030075a7 */ /* 0x000e24000800017f */
[----:B0-----:R-:W-:Y:S05]  /*25260*/  @!P0 BRA `(.L_x_576) ;  /* 0x00000004001c8947 */ /* 0x001fea0003800000 */
.L_x_588:
[----:B0-----:R-:W-:-:S05]  /*25270*/  VIADD R2, R7, 0x1 ;  /* 0x0000000107027836 */ /* 0x001fca0000000000 */
[----:B------:R-:W-:-:S04]  /*25280*/  ISETP.NE.AND P0, PT, R2, 0x5, PT ;  /* 0x000000050200780c */ /* 0x000fc80003f05270 */
[----:B------:R-:W-:Y:S02]  /*25290*/  SEL R3, RZ, 0x1, P0 ;  /* 0x00000001ff037807 */ /* 0x000fe40000000000 */
[----:B------:R-:W-:Y:S02]  /*252a0*/  SEL R5, R2, RZ, P0 ;  /* 0x000000ff02057207 */ /* 0x000fe40000000000 */
[----:B------:R-:W-:-:S03]  /*252b0*/  LOP3.LUT R6, R6, R3, RZ, 0x3c, !PT ;  /* 0x0000000306067212 */ /* 0x000fc600078e3cff */
[----:B------:R-:W-:Y:S01]  /*252c0*/  IMAD R3, R5, 0x8, R0 ;  /* 0x0000000805037824 */ /* 0x000fe200078e0200 */
[----:B------:R-:W-:-:S04]  /*252d0*/  SHF.L.U32 R2, R6, 0x1f, RZ ;  /* 0x0000001f06027819 */ /* 0x000fc800000006ff */
[----:B------:R-:W0:Y:S02]  /*252e0*/  SYNCS.PHASECHK.TRANS64.TRYWAIT P0, [R3+URZ], R2 ;  /* 0x00000002030075a7 */ /* 0x000e24000800017f */
[----:B0-----:R-:W-:Y:S05]  /*252f0*/  @!P0 BRA `(.L_x_577) ;  /* 0x00000004000c8947 */ /* 0x001fea0003800000 */
.L_x_589:
        /* <DEDUP_REMOVED lines=9> */
.L_x_590:
[----:B0-----:R-:W-:-:S05]  /*25390*/  VIADD R2, R5, 0x1 ;  /* 0x0000000105027836 */ /* 0x001fca0000000000 */
[----:B------:R-:W-:-:S04]  /*253a0*/  ISETP.NE.AND P0, PT, R2, 0x5, PT ;  /* 0x000000050200780c */ /* 0x000fc80003f05270 */
[----:B------:R-:W-:Y:S02]  /*253b0*/  SEL R4, RZ, 0x1, P0 ;  /* 0x00000001ff047807 */ /* 0x000fe40000000000 */
[----:B------:R-:W-:Y:S02]  /*253c0*/  SEL R3, R2, RZ, P0 ;  /* 0x000000ff02037207 */ /* 0x000fe40000000000 */
[----:B------:R-:W-:-:S03]  /*253d0*/  LOP3.LUT R4, R7, R4, RZ, 0x3c, !PT ;  /* 0x0000000407047212 */ /* 0x000fc600078e3cff */
[----:B------:R-:W-:Y:S01]  /*253e0*/  IMAD R3, R3, 0x8, R0 ;  /* 0x0000000803037824 */ /* 0x000fe200078e0200 */
[----:B------:R-:W-:-:S07]  /*253f0*/  SHF.L.U32 R0, R4, 0x1f, RZ ;  /* 0x0000001f04007819 */ /* 0x000fce00000006ff */
.L_x_579:
[----:B0-----:R0:W1:Y:S02]  /*25400*/  SYNCS.PHASECHK.TRANS64.TRYWAIT P0, [R3+URZ], R0 ;  /* 0x00000000030075a7 */ /* 0x001064000800017f */
[----:B-1----:R-:W-:Y:S05]  /*25410*/  @!P0 NANOSLEEP.SYNCS 0x989680 ;  /* 0x009896800000895d */ /* 0x002fea0003900000 */
[----:B------:R-:W1:Y:S02]  /*25420*/  @!P0 SYNCS.PHASECHK.TRANS64 P0, [R3+URZ], R0 ;  /* 0x00000000030085a7 */ /* 0x000e64000800007f */
[----:B-1----:R-:W-:Y:S05]  /*25430*/  @!P0 BRA `(.L_x_579) ;  /* 0xfffffffc00f08947 */ /* 0x002fea000383ffff */
.L_x_573:
[----:B------:R-:W-:Y:S05]  /*25440*/  BSYNC B0 ;  /* 0x0000000000007941 */ /* 0x000fea0003800000 */
.L_x_572:
[----:B------:R-:W-:Y:S05]  /*25450*/  EXIT ;  /* 0x000000000000794d */ /* 0x000fea0003800000 */
.L_x_21:
[----:B--2---:R-:W-:-:S04]  /*25460*/  IMAD.U32 R3, RZ, RZ, UR6 ;  /* 0x00000006ff037e24 */ /* 0x004fc8000f8e00ff */
[----:B------:R2:W3:Y:S03]  /*25470*/  SYNCS.PHASECHK.TRANS64.TRYWAIT P0, [R3+URZ], R0 ;  /* 0x00000000030075a7 */ /* 0x0004e6000800017f */
[----:B---3--:R-:W-:Y:S05]  /*25480*/  @!P0 NANOSLEEP.SYNCS 0x989680 ;  /* 0x009896800000895d */ /* 0x008fea0003900000 */
[----:B------:R-:W3:Y:S02]  /*25490*/  @!P0 SYNCS.PHASECHK.TRANS64 P0, [R3+URZ], R0 ;  /* 0x00000000030085a7 */ /* 0x000ee4000800007f */
[----:B---3--:R-:W-:Y:S05]  /*254a0*/  @!P0 BRA `(.L_x_21) ;  /* 0xfffffffc00ec8947 */ /* 0x008fea000383ffff */
[----:B------:R-:W-:Y:S05]  /*254b0*/  BRA `(.L_x_20) ;  /* 0xfffffdd800547947 */ /* 0x000fea000383ffff */
.L_x_27:
[----:B-----5:R2:W-:Y:S02]  /*254c0*/  STL [R1+0x474], R0 ;  /* 0x0004740001007387 */ /* 0x0205e40000100800 */
[----:B--2---:R-:W-:-:S04]  /*254d0*/  IMAD.U32 R0, RZ, RZ, UR16 ;  /* 0x00000010ff007e24 */ /* 0x004fc8000f8e00ff */
[----:B------:R2:W3:Y:S03]  /*254e0*/  SYNCS.PHASECHK.TRANS64.TRYWAIT P0, [R0+URZ], R2 ;  /* 0x00000002000075a7 */ /* 0x0004e6000800017f */
[----:B---3--:R-:W-:Y:S05]  /*254f0*/  @!P0 NANOSLEEP.SYNCS 0x989680 ;  /* 0x009896800000895d */ /* 0x008fea0003900000 */
[----:B------:R2:W3:Y:S02]  /*25500*/  @!P0 SYNCS.PHASECHK.TRANS64 P0, [R0+URZ], R2 ;  /* 0x00000002000085a7 */ /* 0x0004e4000800007f */
[----:B--2---:R2:W5:Y:S02]  /*25510*/  LDL.LU R0, [R1+0x474] ;  /* 0x0004740001007983 */ /* 0x0045640000300800 */
[----:B--23--:R-:W-:Y:S05]  /*25520*/  @!P0 BRA `(.L_x_27) ;  /* 0xfffffffc00e48947 */ /* 0x00cfea000383ffff */
[----:B------:R-:W-:Y:S05]  /*25530*/  BRA `(.L_x_26) ;  /* 0xfffffe1c00207947 */ /* 0x000fea000383ffff */
.L_x_560:
[----:B------:R-:W-:Y:S01]  /*25540*/  BSSY B1, `(.L_x_580) ;  /* 0x0000006000017945 */ /* 0x000fe20003800000 */
[----:B------:R-:W-:-:S07]  /*25550*/  IMAD.MOV.U32 R2, RZ, RZ, -0x1 ;  /* 0xffffffffff027424 */ /* 0x000fce00078e00ff */
[----:B------:R-:W-:Y:S05]  /*25560*/  WARPSYNC.COLLECTIVE R2, `(.L_x_581) ;  /* 0x00000000020c7348 */ /* 0x000fea0003c00000 */
[----:B------:R-:W-:Y:S02]  /*25570*/  ELECT P0, UR62, PT ;  /* 0x00000000003e782f */ /* 0x000fe40003800000 */
[----:B------:R-:W-:Y:S01]  /*25580*/  MOV R2, UR62 ;  /* 0x0000003e00027c02 */ /* 0x000fe20008000f00 */
[----:B------:R-:W-:Y:S10]  /*25590*/  ENDCOLLECTIVE ;  /* 0x000000000000791b */ /* 0x000ff40003800000 */
.L_x_581:
[----:B------:R-:W-:Y:S05]  /*255a0*/  BSYNC B1 ;  /* 0x0000000000017941 */ /* 0x000fea0003800000 */
.L_x_580:
[----:B------:R-:W-:Y:S05]  /*255b0*/  BRA `(.L_x_582) ;  /* 0xffffffec00f87947 */ /* 0x000fea000383ffff */
.L_x_563:
[----:B0-----:R0:W1:Y:S02]  /*255c0*/  SYNCS.PHASECHK.TRANS64.TRYWAIT P0, [R12+URZ+0x28], R11 ;  /* 0x0000280b0c0075a7 */ /* 0x001064000800017f */
[----:B-1----:R-:W-:Y:S05]  /*255d0*/  @!P0 NANOSLEEP.SYNCS 0x989680 ;  /* 0x009896800000895d */ /* 0x002fea0003900000 */
[----:B------:R-:W1:Y:S02]  /*255e0*/  @!P0 SYNCS.PHASECHK.TRANS64 P0, [R12+URZ+0x28], R11 ;  /* 0x0000280b0c0085a7 */ /* 0x000e64000800007f */
[----:B-1----:R-:W-:Y:S05]  /*255f0*/  @!P0 BRA `(.L_x_563) ;  /* 0xfffffffc00f08947 */ /* 0x002fea000383ffff */
[----:B------:R-:W-:Y:S05]  /*25600*/  BRA `(.L_x_583) ;  /* 0xfffffff000307947 */ /* 0x000fea000383ffff */
.L_x_571:
[----:B------:R-:W-:Y:S01]  /*25610*/  BSSY B0, `(.L_x_584) ;  /* 0x0000006000007945 */ /* 0x000fe20003800000 */
[----:B------:R-:W-:-:S07]  /*25620*/  IMAD.MOV.U32 R2, RZ, RZ, -0x1 ;  /* 0xffffffffff027424 */ /* 0x000fce00078e00ff */
[----:B------:R-:W-:Y:S05]  /*25630*/  WARPSYNC.COLLECTIVE R2, `(.L_x_585) ;  /* 0x00000000020c7348 */ /* 0x000fea0003c00000 */
[----:B------:R-:W-:Y:S02]  /*25640*/  ELECT P0, UR62, PT ;  /* 0x00000000003e782f */ /* 0x000fe40003800000 */
[----:B------:R-:W-:Y:S01]  /*25650*/  MOV R2, UR62 ;  /* 0x0000003e00027c02 */ /* 0x000fe20008000f00 */
[----:B------:R-:W-:Y:S10]  /*25660*/  ENDCOLLECTIVE ;  /* 0x000000000000791b */ /* 0x000ff40003800000 */
.L_x_585:
[----:B------:R-:W-:Y:S05]  /*25670*/  BSYNC B0 ;  /* 0x0000000000007941 */ /* 0x000fea0003800000 */
.L_x_584:
[----:B------:R-:W-:Y:S05]  /*25680*/  BRA `(.L_x_586) ;  /* 0xfffffff800987947 */ /* 0x000fea000383ffff */
.L_x_575:
[----:B0-----:R0:W1:Y:S02]  /*25690*/  SYNCS.PHASECHK.TRANS64.TRYWAIT P0, [R3+URZ], R2 ;  /* 0x00000002030075a7 */ /* 0x001064000800017f */
[----:B-1----:R-:W-:Y:S05]  /*256a0*/  @!P0 NANOSLEEP.SYNCS 0x989680 ;  /* 0x009896800000895d */ /* 0x002fea0003900000 */
[----:B------:R-:W1:Y:S02]  /*256b0*/  @!P0 SYNCS.PHASECHK.TRANS64 P0, [R3+URZ], R2 ;  /* 0x00000002030085a7 */ /* 0x000e64000800007f */
[----:B-1----:R-:W-:Y:S05]  /*256c0*/  @!P0 BRA `(.L_x_575) ;  /* 0xfffffffc00f08947 */ /* 0x002fea000383ffff */
[----:B------:R-:W-:Y:S05]  /*256d0*/  BRA `(.L_x_587) ;  /* 0xfffffff800c07947 */ /* 0x000fea000383ffff */
.L_x_576:
[----:B0-----:R0:W1:Y:S02]  /*256e0*/  SYNCS.PHASECHK.TRANS64.TRYWAIT P0, [R3+URZ], R2 ;  /* 0x00000002030075a7 */ /* 0x001064000800017f */
[----:B-1----:R-:W-:Y:S05]  /*256f0*/  @!P0 NANOSLEEP.SYNCS 0x989680 ;  /* 0x009896800000895d */ /* 0x002fea0003900000 */
[----:B------:R-:W1:Y:S02]  /*25700*/  @!P0 SYNCS.PHASECHK.TRANS64 P0, [R3+URZ], R2 ;  /* 0x00000002030085a7 */ /* 0x000e64000800007f */
[----:B-1----:R-:W-:Y:S05]  /*25710*/  @!P0 BRA `(.L_x_576) ;  /* 0xfffffffc00f08947 */ /* 0x002fea000383ffff */
[----:B------:R-:W-:Y:S05]  /*25720*/  BRA `(.L_x_588) ;  /* 0xfffffff800d07947 */ /* 0x000fea000383ffff */
.L_x_577:
[----:B0-----:R0:W1:Y:S02]  /*25730*/  SYNCS.PHASECHK.TRANS64.TRYWAIT P0, [R3+URZ], R2 ;  /* 0x00000002030075a7 */ /* 0x001064000800017f */
[----:B-1----:R-:W-:Y:S05]  /*25740*/  @!P0 NANOSLEEP.SYNCS 0x989680 ;  /* 0x009896800000895d */ /* 0x002fea0003900000 */
[----:B------:R-:W1:Y:S02]  /*25750*/  @!P0 SYNCS.PHASECHK.TRANS64 P0, [R3+URZ], R2 ;  /* 0x00000002030085a7 */ /* 0x000e64000800007f */
[----:B-1----:R-:W-:Y:S05]  /*25760*/  @!P0 BRA `(.L_x_577) ;  /* 0xfffffffc00f08947 */ /* 0x002fea000383ffff */
[----:B------:R-:W-:Y:S05]  /*25770*/  BRA `(.L_x_589) ;  /* 0xfffffff800e07947 */ /* 0x000fea000383ffff */
.L_x_578:
[----:B0-----:R0:W1:Y:S02]  /*25780*/  SYNCS.PHASECHK.TRANS64.TRYWAIT P0, [R3+URZ], R2 ;  /* 0x00000002030075a7 */ /* 0x001064000800017f */
[----:B-1----:R-:W-:Y:S05]  /*25790*/  @!P0 NANOSLEEP.SYNCS 0x989680 ;  /* 0x009896800000895d */ /* 0x002fea0003900000 */
[----:B------:R-:W1:Y:S02]  /*257a0*/  @!P0 SYNCS.PHASECHK.TRANS64 P0, [R3+URZ], R2 ;  /* 0x00000002030085a7 */ /* 0x000e64000800007f */
[----:B-1----:R-:W-:Y:S05]  /*257b0*/  @!P0 BRA `(.L_x_578) ;  /* 0xfffffffc00f08947 */ /* 0x002fea000383ffff */
[----:B------:R-:W-:Y:S05]  /*257c0*/  BRA `(.L_x_590) ;  /* 0xfffffff800f07947 */ /* 0x000fea000383ffff */
.L_x_591:
[----:B------:R-:W-:-:S00]  /*257d0*/  BRA `(.L_x_591) ;  /* 0xfffffffc00fc7947 */ /* 0x000fc0000383ffff */
[----:B------:R-:W-:-:S00]  /*257e0*/  NOP ;  /* 0x0000000000007918 */ /* 0x000fc00000000000 */
        /* <DEDUP_REMOVED lines=9> */
.L_x_592:


//--------------------- .nv.shared._ZN7cutlass13device_kernelINS_4gemm6kernel13GemmUniversalIN4cute5tupleIJiiiiEEENS1_10collective13CollectiveMmaINS1_37MainloopSm90TmaGmmaWarpSpecializedFP8ILi5ENS5_IJNS4_1CILi2EEENSA_ILi1EEESC_EEENS1_35KernelTmaWarpSpecializedCooperativeEEENS5_IJNSA_ILi256EEESG_NSA_ILi64EEEEEENS_12float_e4m3_tENS5_IJlSC_lEEESJ_SK_NS4_8TiledMMAINS4_8MMA_AtomIJNS4_4SM904GMMA31MMA_64x256x32_F32E4M3E4M3_SS_TNILNSO_7ScaleInE1ELSQ_1EEEEEENS4_6LayoutISD_NS5_IJSC_NSA_ILi0EEESU_EEEEENS5_IJNS4_10UnderscoreESX_SX_EEEEENS4_13SM90_TMA_LOADENS4_14ComposedLayoutINS4_7SwizzleILi2ELi4ELi3EEENS4_18smem_ptr_flag_bitsILi8EEENST_INS5_IJNSA_ILi8EEESH_EEENS5_IJSH_SC_EEEEEEEvNS4_8identityENS4_23SM90_TMA_LOAD_MULTICASTES1A_vS1B_EENS_8epilogue10collective6detail29Sm90TmaWarpSpecializedAdapterINS1F_15DefaultEpilogueISJ_SK_SK_NS1E_6thread17LinearCombinationISJ_Li1EffLNS1J_9ScaleType4KindE0ELNS_15FloatRoundStyleE2ESJ_EENS1_15EpilogueDefaultEEEEEvvEEEEvNT_6ParamsE --------------------------
	.section	.nv.shared._ZN7cutlass13device_kernelINS_4gemm6kernel13GemmUniversalIN4cute5tupleIJiiiiEEENS1_10collective13CollectiveMmaINS1_37MainloopSm90TmaGmmaWarpSpecializedFP8ILi5ENS5_IJNS4_1CILi2EEENSA_ILi1EEESC_EEENS1_35KernelTmaWarpSpecializedCooperativeEEENS5_IJNSA_ILi256EEESG_NSA_ILi64EEEEEENS_12float_e4m3_tENS5_IJlSC_lEEESJ_SK_NS4_8TiledMMAINS4_8MMA_AtomIJNS4_4SM904GMMA31MMA_64x256x32_F32E4M3E4M3_SS_TNILNSO_7ScaleInE1ELSQ_1EEEEEENS4_6LayoutISD_NS5_IJSC_NSA_ILi0EEESU_EEEEENS5_IJNS4_10UnderscoreESX_SX_EEEEENS4_13SM90_TMA_LOADENS4_14ComposedLayoutINS4_7SwizzleILi2ELi4ELi3EEENS4_18smem_ptr_flag_bitsILi8EEENST_INS5_IJNSA_ILi8EEESH_EEENS5_IJSH_SC_EEEEEEEvNS4_8identityENS4_23SM90_TMA_LOAD_MULTICASTES1A_vS1B_EENS_8epilogue10collective6detail29Sm90TmaWarpSpecializedAdapterINS1F_15DefaultEpilogueISJ_SK_SK_NS1E_6thread17LinearCombinationISJ_Li1EffLNS1J_9ScaleType4KindE0ELNS_15FloatRoundStyleE2ESJ_EENS1_15EpilogueDefaultEEEEEvvEEEEvNT_6ParamsE,"aw",@nobits
	.sectionflags	@""
	.align	16
	.zero		1024


//--------------------- .nv.shared.reserved.0     --------------------------
	.section	.nv.shared.reserved.0,"aw",@nobits
	.weak		__nv_reservedSMEM_offset_0_alias
	.size		__nv_reservedSMEM_offset_0_alias, 0, 0
	.other		__nv_reservedSMEM_offset_0_alias,@"STO_CUDA_RESERVED_SHARED STV_DEFAULT"
__nv_reservedSMEM_offset_0_alias:
	.zero		0


//--------------------- .nv.global                --------------------------
	.section	.nv.global,"aw",@nobits
.nv.global:
	.type		_ZN39_INTERNAL_adbb3969_4_k_cu_25066a78_55714cute1_E,@object
	.size		_ZN39_INTERNAL_adbb3969_4_k_cu_25066a78_55714cute1_E,(_ZN39_INTERNAL_adbb3969_4_k_cu_25066a78_55714cuda3std3__45__cpo6cbeginE - _ZN39_INTERNAL_adbb3969_4_k_cu_25066a78_55714cute1_E)
_ZN39_INTERNAL_adbb3969_4_k_cu_25066a78_55714cute1_E:
	.zero		1
	.type		_ZN39_INTERNAL_adbb3969_4_k_cu_25066a78_55714cuda3std3__45__cpo6cbeginE,@object
	.size		_ZN39_INTERNAL_adbb3969_4_k_cu_25066a78_55714cuda3std3__45__cpo6cbeginE,(_ZN39_INTERNAL_adbb3969_4_k_cu_25066a78_55714cuda3std3__48in_placeE - _ZN39_INTERNAL_adbb3969_4_k_cu_25066a78_55714cuda3std3__45__cpo6cbeginE)
_ZN39_INTERNAL_adbb3969_4_k_cu_25066a78_55714cuda3std3__45__cpo6cbeginE:
	.zero		1
	.type		_ZN39_INTERNAL_adbb3969_4_k_cu_25066a78_55714cuda3std3__48in_placeE,@object
	.size		_ZN39_INTERNAL_adbb3969_4_k_cu_25066a78_55714cuda3std3__48in_placeE,(_ZN39_INTERNAL_adbb3969_4_k_cu_25066a78_55714cuda3std6ranges3__45__cpo9iter_moveE - _ZN39_INTERNAL_adbb3969_4_k_cu_25066a78_55714cuda3std3__48in_placeE)
_ZN39_INTERNAL_adbb3969_4_k_cu_25066a78_55714cuda3std3__48in_placeE:
	.zero		1
	.type		_ZN39_INTERNAL_adbb3969_4_k_cu_25066a78_55714cuda3std6ranges3__45__cpo9iter_moveE,@object
	.size		_ZN39_INTERNAL_adbb3969_4_k_cu_25066a78_55714cuda3std6ranges3__45__cpo9iter_moveE,(_ZN39_INTERNAL_adbb3969_4_k_cu_25066a78_55714cuda3std3__45__cpo5beginE - _ZN39_INTERNAL_adbb3969_4_k_cu_25066a78_55714cuda3std6ranges3__45__cpo9iter_moveE)
_ZN39_INTERNAL_adbb3969_4_k_cu_25066a78_55714cuda3std6ranges3__45__cpo9iter_moveE:
	.zero		1
	.type		_ZN39_INTERNAL_adbb3969_4_k_cu_25066a78_55714cuda3std3__45__cpo5beginE,@object
	.size		_ZN39_INTERNAL_adbb3969_4_k_cu_25066a78_55714cuda3std3__45__cpo5beginE,(_ZN39_INTERNAL_adbb3969_4_k_cu_25066a78_55714cuda3std3__441_GLOBAL__N__adbb3969_4_k_cu_25066a78_55716ignoreE - _ZN39_INTERNAL_adbb3969_4_k_cu_25066a78_55714cuda3std3__45__cpo5beginE)
_ZN39_INTERNAL_adbb3969_4_k_cu_25066a78_55714cuda3std3__45__cpo5beginE:
	.zero		1
	.type		_ZN39_INTERNAL_adbb3969_4_k_cu_25066a78_55714cuda3std3__441_GLOBAL__N__adbb3969_4_k_cu_25066a78_55716ignoreE,@object
	.size		_ZN39_INTERNAL_adbb3969_4_k_cu_25066a78_55714cuda3std3__441_GLOBAL__N__adbb3969_4_k_cu_25066a78_55716ignoreE,(_ZN39_INTERNAL_adbb3969_4_k_cu_25066a78_55714cute7productE - _ZN39_INTERNAL_adbb3969_4_k_cu_25066a78_55714cuda3std3__441_GLOBAL__N__adbb3969_4_k_cu_25066a78_55716ignoreE)
_ZN39_INTERNAL_adbb3969_4_k_cu_25066a78_55714cuda3std3__441_GLOBAL__N__adbb3969_4_k_cu_25066a78_55716ignoreE:
	.zero		1
	.type		_ZN39_INTERNAL_adbb3969_4_k_cu_25066a78_55714cute7productE,@object
	.size		_ZN39_INTERNAL_adbb3969_4_k_cu_25066a78_55714cute7productE,(_ZN39_INTERNAL_adbb3969_4_k_cu_25066a78_55714cuda3std3__45__cpo3endE - _ZN39_INTERNAL_adbb3969_4_k_cu_25066a78_55714cute7productE)
_ZN39_INTERNAL_adbb3969_4_k_cu_25066a78_55714cute7productE:
	.zero		1
	.type		_ZN39_INTERNAL_adbb3969_4_k_cu_25066a78_55714cuda3std3__45__cpo3endE,@object
	.size		_ZN39_INTERNAL_adbb3969_4_k_cu_25066a78_55714cuda3std3__45__cpo3endE,(_ZN39_INTERNAL_adbb3969_4_k_cu_25066a78_55714cuda3std3__419piecewise_constructE - _ZN39_INTERNAL_adbb3969_4_k_cu_25066a78_55714cuda3std3__45__cpo3endE)
_ZN39_INTERNAL_adbb3969_4_k_cu_25066a78_55714cuda3std3__45__cpo3endE:
	.zero		1
	.type		_ZN39_INTERNAL_adbb3969_4_k_cu_25066a78_55714cuda3std3__419piecewise_constructE,@object
	.size		_ZN39_INTERNAL_adbb3969_4_k_cu_25066a78_55714cuda3std3__419piecewise_constructE,(_ZN39_INTERNAL_adbb3969_4_k_cu_25066a78_55714cuda3std3__45__cpo4cendE - _ZN39_INTERNAL_adbb3969_4_k_cu_25066a78_55714cuda3std3__419piecewise_constructE)
_ZN39_INTERNAL_adbb3969_4_k_cu_25066a78_55714cuda3std3__419piecewise_constructE:
	.zero		1
	.type		_ZN39_INTERNAL_adbb3969_4_k_cu_25066a78_55714cuda3std3__45__cpo4cendE,@object
	.size		_ZN39_INTERNAL_adbb3969_4_k_cu_25066a78_55714cuda3std3__45__cpo4cendE,(_ZN39_INTERNAL_adbb3969_4_k_cu_25066a78_55714cuda3std6ranges3__45__cpo4swapE - _ZN39_INTERNAL_adbb3969_4_k_cu_25066a78_55714cuda3std3__45__cpo4cendE)
_ZN39_INTERNAL_adbb3969_4_k_cu_25066a78_55714cuda3std3__45__cpo4cendE:
	.zero		1
	.type		_ZN39_INTERNAL_adbb3969_4_k_cu_25066a78_55714cuda3std6ranges3__45__cpo4swapE,@object
	.size		_ZN39_INTERNAL_adbb3969_4_k_cu_25066a78_55714cuda3std6ranges3__45__cpo4swapE,(.L_7 - _ZN39_INTERNAL_adbb3969_4_k_cu_25066a78_55714cuda3std6ranges3__45__cpo4swapE)
_ZN39_INTERNAL_adbb3969_4_k_cu_25066a78_55714cuda3std6ranges3__45__cpo4swapE:
	.zero		1
.L_7:


//--------------------- .nv.constant0._ZN7cutlass13device_kernelINS_4gemm6kernel13GemmUniversalIN4cute5tupleIJiiiiEEENS1_10collective13CollectiveMmaINS1_37MainloopSm90TmaGmmaWarpSpecializedFP8ILi5ENS5_IJNS4_1CILi2EEENSA_ILi1EEESC_EEENS1_35KernelTmaWarpSpecializedCooperativeEEENS5_IJNSA_ILi256EEESG_NSA_ILi64EEEEEENS_12float_e4m3_tENS5_IJlSC_lEEESJ_SK_NS4_8TiledMMAINS4_8MMA_AtomIJNS4_4SM904GMMA31MMA_64x256x32_F32E4M3E4M3_SS_TNILNSO_7ScaleInE1ELSQ_1EEEEEENS4_6LayoutISD_NS5_IJSC_NSA_ILi0EEESU_EEEEENS5_IJNS4_10UnderscoreESX_SX_EEEEENS4_13SM90_TMA_LOADENS4_14ComposedLayoutINS4_7SwizzleILi2ELi4ELi3EEENS4_18smem_ptr_flag_bitsILi8EEENST_INS5_IJNSA_ILi8EEESH_EEENS5_IJSH_SC_EEEEEEEvNS4_8identityENS4_23SM90_TMA_LOAD_MULTICASTES1A_vS1B_EENS_8epilogue10collective6detail29Sm90TmaWarpSpecializedAdapterINS1F_15DefaultEpilogueISJ_SK_SK_NS1E_6thread17LinearCombinationISJ_Li1EffLNS1J_9ScaleType4KindE0ELNS_15FloatRoundStyleE2ESJ_EENS1_15EpilogueDefaultEEEEEvvEEEEvNT_6ParamsE --------------------------
	.section	.nv.constant0._ZN7cutlass13device_kernelINS_4gemm6kernel13GemmUniversalIN4cute5tupleIJiiiiEEENS1_10collective13CollectiveMmaINS1_37MainloopSm90TmaGmmaWarpSpecializedFP8ILi5ENS5_IJNS4_1CILi2EEENSA_ILi1EEESC_EEENS1_35KernelTmaWarpSpecializedCooperativeEEENS5_IJNSA_ILi256EEESG_NSA_ILi64EEEEEENS_12float_e4m3_tENS5_IJlSC_lEEESJ_SK_NS4_8TiledMMAINS4_8MMA_AtomIJNS4_4SM904GMMA31MMA_64x256x32_F32E4M3E4M3_SS_TNILNSO_7ScaleInE1ELSQ_1EEEEEENS4_6LayoutISD_NS5_IJSC_NSA_ILi0EEESU_EEEEENS5_IJNS4_10UnderscoreESX_SX_EEEEENS4_13SM90_TMA_LOADENS4_14ComposedLayoutINS4_7SwizzleILi2ELi4ELi3EEENS4_18smem_ptr_flag_bitsILi8EEENST_INS5_IJNSA_ILi8EEESH_EEENS5_IJSH_SC_EEEEEEEvNS4_8identityENS4_23SM90_TMA_LOAD_MULTICASTES1A_vS1B_EENS_8epilogue10collective6detail29Sm90TmaWarpSpecializedAdapterINS1F_15DefaultEpilogueISJ_SK_SK_NS1E_6thread17LinearCombinationISJ_Li1EffLNS1J_9ScaleType4KindE0ELNS_15FloatRoundStyleE2ESJ_EENS1_15EpilogueDefaultEEEEEvvEEEEvNT_6ParamsE,"a",@progbits
	.sectionflags	@""
	.align	4
.nv.constant0._ZN7cutlass13device_kernelINS_4gemm6kernel13GemmUniversalIN4cute5tupleIJiiiiEEENS1_10collective13CollectiveMmaINS1_37MainloopSm90TmaGmmaWarpSpecializedFP8ILi5ENS5_IJNS4_1CILi2EEENSA_ILi1EEESC_EEENS1_35KernelTmaWarpSpecializedCooperativeEEENS5_IJNSA_ILi256EEESG_NSA_ILi64EEEEEENS_12float_e4m3_tENS5_IJlSC_lEEESJ_SK_NS4_8TiledMMAINS4_8MMA_AtomIJNS4_4SM904GMMA31MMA_64x256x32_F32E4M3E4M3_SS_TNILNSO_7ScaleInE1ELSQ_1EEEEEENS4_6LayoutISD_NS5_IJSC_NSA_ILi0EEESU_EEEEENS5_IJNS4_10UnderscoreESX_SX_EEEEENS4_13SM90_TMA_LOADENS4_14ComposedLayoutINS4_7SwizzleILi2ELi4ELi3EEENS4_18smem_ptr_flag_bitsILi8EEENST_INS5_IJNSA_ILi8EEESH_EEENS5_IJSH_SC_EEEEEEEvNS4_8identityENS4_23SM90_TMA_LOAD_MULTICASTES1A_vS1B_EENS_8epilogue10collective6detail29Sm90TmaWarpSpecializedAdapterINS1F_15DefaultEpilogueISJ_SK_SK_NS1E_6thread17LinearCombinationISJ_Li1EffLNS1J_9ScaleType4KindE0ELNS_15FloatRoundStyleE2ESJ_EENS1_15EpilogueDefaultEEEEEvvEEEEvNT_6ParamsE:
	.zero		1664


//--------------------- SYMBOLS --------------------------

	.type		.nv.reservedSmem.offset0,@object
	.size		.nv.reservedSmem.offset0,0x4
